def matmul_kernel(
    a_ptr,
    b_ptr,
    c_ptr,
    M,
    N,
    K,
    stride_am,
    stride_ak,
    stride_bk,
    stride_bn,
    stride_cm,
    stride_cn,
    BLOCK_M: tl.constexpr,
    BLOCK_N: tl.constexpr,
    BLOCK_K: tl.constexpr,
    GROUP_M: tl.constexpr,
):
    pid = tl.program_id(axis=0)
    num_pid_m = tl.cdiv(M, BLOCK_M)
    num_pid_n = tl.cdiv(N, BLOCK_N)
    num_pid_in_group = GROUP_M * num_pid_n
    group_id = pid // num_pid_in_group
    first_pid_m = group_id * GROUP_M
    group_size_m = min(num_pid_m - first_pid_m, GROUP_M)
    pid_m = first_pid_m + ((pid % num_pid_in_group) % group_size_m)
    pid_n = (pid % num_pid_in_group) // group_size_m

    offs_am = (pid_m * BLOCK_M + tl.arange(0, BLOCK_M)) % M
    offs_bn = (pid_n * BLOCK_N + tl.arange(0, BLOCK_N)) % N
    offs_k = tl.arange(0, BLOCK_K)
    a_ptrs = a_ptr + offs_am[:, None] * stride_am + offs_k[None, :] * stride_ak
    b_ptrs = b_ptr + offs_k[:, None] * stride_bk + offs_bn[None, :] * stride_bn

    acc = tl.zeros((BLOCK_M, BLOCK_N), dtype=tl.float32)
    for kk in range(0, tl.cdiv(K, BLOCK_K)):
        a = tl.load(a_ptrs, mask=offs_k[None, :] < K - kk * BLOCK_K, other=0.0)
        b = tl.load(b_ptrs, mask=offs_k[:, None] < K - kk * BLOCK_K, other=0.0)
        acc = tl.dot(a, b, acc)
        a_ptrs += BLOCK_K * stride_ak
        b_ptrs += BLOCK_K * stride_bk

    c = acc.to(c_ptr.dtype.element_ty)
    offs_cm = pid_m * BLOCK_M + tl.arange(0, BLOCK_M)
    offs_cn = pid_n * BLOCK_N + tl.arange(0, BLOCK_N)
    c_ptrs = c_ptr + offs_cm[:, None] * stride_cm + offs_cn[None, :] * stride_cn
    mask = (offs_cm[:, None] < M) & (offs_cn[None, :] < N)
    tl.store(c_ptrs, c, mask=mask)

# config = {"BLOCK_K": 32, "BLOCK_M": 256, "BLOCK_N": 256, "GROUP_M": 8, "arch": "sm_100", "dtype": "fp8e4m3", "num_ctas": 2, "num_stages": 3, "num_warps": 4}
# arch = sm_100


// ===== COMPILED SASS (sm_100a) =====

	.target	sm_100a

	.elftype	@"ET_EXEC"


//--------------------- .note.nv.tkinfo           --------------------------
	.section	.note.nv.tkinfo,"",@"SHT_NOTE"
	.sectionflags	@"SHF_NOTE_NV_TKINFO"
	.tkinfo
        /*0018*/ 	.word	0x00000081
        /*0030*/ 	.string	""
        /*0030*/ 	.string	"ptxas-blackwell"
        /*0030*/ 	.string	"Cuda compilation tools, release 12.9, V12.9.86"
        /*0030*/ 	.string	"Build cuda_12.9.r12.9/compiler.36037853_0"
        /*0030*/ 	.string	"-v  -suppress-debug-info  -lineinfo  -arch sm_100a "



//--------------------- .note.nv.cuver            --------------------------
	.section	.note.nv.cuver,"",@"SHT_NOTE"
	.sectionflags	@"SHF_NOTE_NV_CUVER"
        /*0018*/ 	.short	0x0001
        /*001a*/ 	.short	0x0064
        /*001c*/ 	.short	0x0001
        /*001e*/ 	.short	0x0000
        /*0020*/ 	.short	0x0001
        /*0022*/ 	.short	0x0000


//--------------------- .nv.info                  --------------------------
	.section	.nv.info,"",@"SHT_CUDA_INFO"
	.align	4


	//----- nvinfo : EIATTR_REGCOUNT
	.align		4
        /*0000*/ 	.byte	0x04, 0x2f
        /*0002*/ 	.short	(.L_6 - .L_5)
	.align		4
.L_5:
        /*0004*/ 	.word	index@(matmul_kernel)
        /*0008*/ 	.word	0x000000ff


	//----- nvinfo : EIATTR_FRAME_SIZE
	.align		4
.L_6:
        /*000c*/ 	.byte	0x04, 0x11
        /*000e*/ 	.short	(.L_8 - .L_7)
	.align		4
.L_7:
        /*0010*/ 	.word	index@($__internal_2_$__cuda_sm10x_tcgen05_guardrail_trap_unallocated_columns_being_dealloced)
        /*0014*/ 	.word	0x000001d0


	//----- nvinfo : EIATTR_FRAME_SIZE
	.align		4
.L_8:
        /*0018*/ 	.byte	0x04, 0x11
        /*001a*/ 	.short	(.L_10 - .L_9)
	.align		4
.L_9:
        /*001c*/ 	.word	index@($__internal_1_$__cuda_sm10x_tcgen05_guardrail_trap_phase_invalid_during_alloc)
        /*0020*/ 	.word	0x000001d0


	//----- nvinfo : EIATTR_FRAME_SIZE
	.align		4
.L_10:
        /*0024*/ 	.byte	0x04, 0x11
        /*0026*/ 	.short	(.L_12 - .L_11)
	.align		4
.L_11:
        /*0028*/ 	.word	index@($__internal_0_$__cuda_sm10x_tcgen05_guardrail_trap_col_being_dealloced_not_returned_by_alloc)
        /*002c*/ 	.word	0x000001d0


	//----- nvinfo : EIATTR_FRAME_SIZE
	.align		4
.L_12:
        /*0030*/ 	.byte	0x04, 0x11
        /*0032*/ 	.short	(.L_14 - .L_13)
	.align		4
.L_13:
        /*0034*/ 	.word	index@(matmul_kernel)
        /*0038*/ 	.word	0x000001d0


	//----- nvinfo : EIATTR_MIN_STACK_SIZE
	.align		4
.L_14:
        /*003c*/ 	.byte	0x04, 0x12
        /*003e*/ 	.short	(.L_16 - .L_15)
	.align		4
.L_15:
        /*0040*/ 	.word	index@(matmul_kernel)
        /*0044*/ 	.word	0x000001d0
.L_16:


//--------------------- .nv.info.matmul_kernel    --------------------------
	.section	.nv.info.matmul_kernel,"",@"SHT_CUDA_INFO"
	.sectionflags	@""
	.align	4


	//----- nvinfo : EIATTR_CUDA_API_VERSION
	.align		4
        /*0000*/ 	.byte	0x04, 0x37
        /*0002*/ 	.short	(.L_18 - .L_17)
.L_17:
        /*0004*/ 	.word	0x00000081


	//----- nvinfo : EIATTR_KPARAM_INFO
	.align		4
.L_18:
        /*0008*/ 	.byte	0x04, 0x17
        /*000a*/ 	.short	(.L_20 - .L_19)
.L_19:
        /*000c*/ 	.word	0x00000000
        /*0010*/ 	.short	0x000d
        /*0012*/ 	.short	0x0048
        /*0014*/ 	.byte	0x00, 0xf4, 0x21, 0x00


	//----- nvinfo : EIATTR_KPARAM_INFO
	.align		4
.L_20:
        /*0018*/ 	.byte	0x04, 0x17
        /*001a*/ 	.short	(.L_22 - .L_21)
.L_21:
        /*001c*/ 	.word	0x00000000
        /*0020*/ 	.short	0x000c
        /*0022*/ 	.short	0x0040
        /*0024*/ 	.byte	0x00, 0xf4, 0x21, 0x00


	//----- nvinfo : EIATTR_KPARAM_INFO
	.align		4
.L_22:
        /*0028*/ 	.byte	0x04, 0x17
        /*002a*/ 	.short	(.L_24 - .L_23)
.L_23:
        /*002c*/ 	.word	0x00000000
        /*0030*/ 	.short	0x000b
        /*0032*/ 	.short	0x0038
        /*0034*/ 	.byte	0x00, 0xf0, 0x11, 0x00


	//----- nvinfo : EIATTR_KPARAM_INFO
	.align		4
.L_24:
        /*0038*/ 	.byte	0x04, 0x17
        /*003a*/ 	.short	(.L_26 - .L_25)
.L_25:
        /*003c*/ 	.word	0x00000000
        /*0040*/ 	.short	0x000a
        /*0042*/ 	.short	0x0034
        /*0044*/ 	.byte	0x00, 0xf0, 0x11, 0x00


	//----- nvinfo : EIATTR_KPARAM_INFO
	.align		4
.L_26:
        /*0048*/ 	.byte	0x04, 0x17
        /*004a*/ 	.short	(.L_28 - .L_27)
.L_27:
        /*004c*/ 	.word	0x00000000
        /*0050*/ 	.short	0x0009
        /*0052*/ 	.short	0x0030
        /*0054*/ 	.byte	0x00, 0xf0, 0x11, 0x00


	//----- nvinfo : EIATTR_KPARAM_INFO
	.align		4
.L_28:
        /*0058*/ 	.byte	0x04, 0x17
        /*005a*/ 	.short	(.L_30 - .L_29)
.L_29:
        /*005c*/ 	.word	0x00000000
        /*0060*/ 	.short	0x0008
        /*0062*/ 	.short	0x002c
        /*0064*/ 	.byte	0x00, 0xf0, 0x11, 0x00


	//----- nvinfo : EIATTR_KPARAM_INFO
	.align		4
.L_30:
        /*0068*/ 	.byte	0x04, 0x17
        /*006a*/ 	.short	(.L_32 - .L_31)
.L_31:
        /*006c*/ 	.word	0x00000000
        /*0070*/ 	.short	0x0007
        /*0072*/ 	.short	0x0028
        /*0074*/ 	.byte	0x00, 0xf0, 0x11, 0x00


	//----- nvinfo : EIATTR_KPARAM_INFO
	.align		4
.L_32:
        /*0078*/ 	.byte	0x04, 0x17
        /*007a*/ 	.short	(.L_34 - .L_33)
.L_33:
        /*007c*/ 	.word	0x00000000
        /*0080*/ 	.short	0x0006
        /*0082*/ 	.short	0x0024
        /*0084*/ 	.byte	0x00, 0xf0, 0x11, 0x00


	//----- nvinfo : EIATTR_KPARAM_INFO
	.align		4
.L_34:
        /*0088*/ 	.byte	0x04, 0x17
        /*008a*/ 	.short	(.L_36 - .L_35)
.L_35:
        /*008c*/ 	.word	0x00000000
        /*0090*/ 	.short	0x0005
        /*0092*/ 	.short	0x0020
        /*0094*/ 	.byte	0x00, 0xf0, 0x11, 0x00


	//----- nvinfo : EIATTR_KPARAM_INFO
	.align		4
.L_36:
        /*0098*/ 	.byte	0x04, 0x17
        /*009a*/ 	.short	(.L_38 - .L_37)
.L_37:
        /*009c*/ 	.word	0x00000000
        /*00a0*/ 	.short	0x0004
        /*00a2*/ 	.short	0x001c
        /*00a4*/ 	.byte	0x00, 0xf0, 0x11, 0x00


	//----- nvinfo : EIATTR_KPARAM_INFO
	.align		4
.L_38:
        /*00a8*/ 	.byte	0x04, 0x17
        /*00aa*/ 	.short	(.L_40 - .L_39)
.L_39:
        /*00ac*/ 	.word	0x00000000
        /*00b0*/ 	.short	0x0003
        /*00b2*/ 	.short	0x0018
        /*00b4*/ 	.byte	0x00, 0xf0, 0x11, 0x00


	//----- nvinfo : EIATTR_KPARAM_INFO
	.align		4
.L_40:
        /*00b8*/ 	.byte	0x04, 0x17
        /*00ba*/ 	.short	(.L_42 - .L_41)
.L_41:
        /*00bc*/ 	.word	0x00000000
        /*00c0*/ 	.short	0x0002
        /*00c2*/ 	.short	0x0010
        /*00c4*/ 	.byte	0x00, 0xf4, 0x21, 0x00


	//----- nvinfo : EIATTR_KPARAM_INFO
	.align		4
.L_42:
        /*00c8*/ 	.byte	0x04, 0x17
        /*00ca*/ 	.short	(.L_44 - .L_43)
.L_43:
        /*00cc*/ 	.word	0x00000000
        /*00d0*/ 	.short	0x0001
        /*00d2*/ 	.short	0x0008
        /*00d4*/ 	.byte	0x00, 0xf4, 0x21, 0x00


	//----- nvinfo : EIATTR_KPARAM_INFO
	.align		4
.L_44:
        /*00d8*/ 	.byte	0x04, 0x17
        /*00da*/ 	.short	(.L_46 - .L_45)
.L_45:
        /*00dc*/ 	.word	0x00000000
        /*00e0*/ 	.short	0x0000
        /*00e2*/ 	.short	0x0000
        /*00e4*/ 	.byte	0x00, 0xf4, 0x21, 0x00


	//----- nvinfo : EIATTR_EXPLICIT_CLUSTER
	.align		4
.L_46:
        /*00e8*/ 	.byte	0x01, 0x3e
	.zero		2


	//----- nvinfo : EIATTR_CTA_PER_CLUSTER
	.align		4
        /*00ec*/ 	.byte	0x04, 0x3d
        /*00ee*/ 	.short	(.L_48 - .L_47)
.L_47:
        /*00f0*/ 	.word	0x00000002
        /*00f4*/ 	.word	0x00000001
        /*00f8*/ 	.word	0x00000001


	//----- nvinfo : EIATTR_AT_ENTRY_FRAGMENTS
	.align		4
.L_48:
        /*00fc*/ 	.byte	0x04, 0x4f
        /*00fe*/ 	.short	(.L_50 - .L_49)


	//   ....[0]....
.L_49:
        /*0100*/ 	.word	0x00000004


	//   ....[1]....
        /*0104*/ 	.word	0x00000005


	//----- nvinfo : EIATTR_RESERVED_SMEM_USED
	.align		4
.L_50:
        /*0108*/ 	.byte	0x01, 0x41
	.zero		2


	//----- nvinfo : EIATTR_SPARSE_MMA_MASK
	.align		4
        /*010c*/ 	.byte	0x03, 0x50
        /*010e*/ 	.short	0x0000


	//----- nvinfo : EIATTR_TCGEN05_2CTA_USED
	.align		4
        /*0110*/ 	.byte	0x01, 0x52
	.zero		2


	//----- nvinfo : EIATTR_MAXREG_COUNT
	.align		4
        /*0114*/ 	.byte	0x03, 0x1b
        /*0116*/ 	.short	0x00ff


	//----- nvinfo : EIATTR_NUM_BARRIERS
	.align		4
        /*0118*/ 	.byte	0x02, 0x4c
        /*011a*/ 	.byte	0x01
	.zero		1


	//----- nvinfo : EIATTR_ANNOTATIONS
	.align		4
        /*011c*/ 	.byte	0x04, 0x55
        /*011e*/ 	.short	(.L_52 - .L_51)


	//   ....[0]....
.L_51:
        /*0120*/ 	.word	0x00000001
        /*0124*/ 	.byte	0xb0, 0x73, 0x00, 0x00, 0x01, 0x00, 0x00, 0x00, 0xb0, 0x74, 0x00, 0x00, 0x01, 0x00, 0x00, 0x00
        /* <DEDUP_REMOVED lines=64> */
        /*0534*/ 	.byte	0xf0, 0x99, 0x00, 0x00, 0x01, 0x00, 0x00, 0x00, 0xe0, 0x9a, 0x00, 0x00


	//----- nvinfo : EIATTR_INT_WARP_WIDE_INSTR_OFFSETS
	.align		4
.L_52:
        /*0540*/ 	.byte	0x04, 0x31
        /*0542*/ 	.short	(.L_54 - .L_53)


	//   ....[0]....
.L_53:
        /*0544*/ 	.word	0x00002950


	//   ....[1]....
        /*0548*/ 	.word	0x00002980


	//   ....[2]....
        /*054c*/ 	.word	0x00004be0


	//   ....[3]....
        /*0550*/ 	.word	0x00010630


	//   ....[4]....
        /*0554*/ 	.word	0x00010680


	//----- nvinfo : EIATTR_COOP_GROUP_MASK_REGIDS
	.align		4
.L_54:
        /*0558*/ 	.byte	0x04, 0x29
        /*055a*/ 	.short	(.L_56 - .L_55)


	//   ....[0]....
.L_55:
        /*055c*/ 	.word	0xffffffff


	//   ....[1]....
        /*0560*/ 	.word	0xffffffff


	//   ....[2]....
        /*0564*/ 	.word	0xffffffff


	//   ....[3]....
        /*0568*/ 	.word	0xffffffff


	//----- nvinfo : EIATTR_COOP_GROUP_INSTR_OFFSETS
	.align		4
.L_56:
        /*056c*/ 	.byte	0x04, 0x28
        /*056e*/ 	.short	(.L_58 - .L_57)


	//   ....[0]....
.L_57:
        /*0570*/ 	.word	0x00000080


	//   ....[1]....
        /*0574*/ 	.word	0x00000680


	//   ....[2]....
        /*0578*/ 	.word	0x000104c0


	//   ....[3]....
        /*057c*/ 	.word	0x00010730


	//----- nvinfo : EIATTR_VRC_CTA_INIT_COUNT
	.align		4
.L_58:
        /*0580*/ 	.byte	0x02, 0x4a
        /*0582*/ 	.byte	0x80
	.zero		1


	//----- nvinfo : EIATTR_MBARRIER_INSTR_OFFSETS
	.align		4
        /*0584*/ 	.byte	0x04, 0x39
        /*0586*/ 	.short	(.L_60 - .L_59)


	//   ....[0]....
.L_59:
        /*0588*/ 	.word	0x00000300
        /*058c*/ 	.word	0x00000007
        /*0590*/ 	.word	0x00000000
        /*0594*/ 	.short	0x010a
        /*0596*/ 	.byte	0xff
	.zero		1


	//   ....[1]....
        /*0598*/ 	.word	0x00000320
        /*059c*/ 	.word	0x00000007
        /*05a0*/ 	.word	0x00000000
        /*05a4*/ 	.short	0x010a
        /*05a6*/ 	.byte	0xff
	.zero		1


	//   ....[2]....
        /*05a8*/ 	.word	0x000004f0
        /*05ac*/ 	.word	0x00000009
        /*05b0*/ 	.word	0x00000000
        /*05b4*/ 	.short	0x010a
        /*05b6*/ 	.byte	0xff
	.zero		1


	//   ....[3]....
        /*05b8*/ 	.word	0x00000510
        /*05bc*/ 	.word	0x00000009
        /*05c0*/ 	.word	0x00000000
        /*05c4*/ 	.short	0x010a
        /*05c6*/ 	.byte	0xff
	.zero		1


	//   ....[4]....
        /*05c8*/ 	.word	0x00000600
        /*05cc*/ 	.word	0x00000005
        /*05d0*/ 	.word	0x00000000
        /*05d4*/ 	.short	0x0101
        /*05d6*/ 	.byte	0xff
	.zero		1


	//   ....[5]....
        /*05d8*/ 	.word	0x00002a70
        /*05dc*/ 	.word	0x000000ff
        /*05e0*/ 	.word	0x00000000
        /*05e4*/ 	.short	0x0100
        /*05e6*/ 	.byte	0x0b
	.zero		1


	//   ....[6]....
        /*05e8*/ 	.word	0x00004c40
        /*05ec*/ 	.word	0x000000ff
        /*05f0*/ 	.word	0x00004008
        /*05f4*/ 	.short	0x0100
        /*05f6*/ 	.byte	0x0e
	.zero		1


	//   ....[7]....
        /*05f8*/ 	.word	0x000053d0
        /*05fc*/ 	.word	0x000000ff
        /*0600*/ 	.word	0x00000000
        /*0604*/ 	.short	0x010a
        /*0606*/ 	.byte	0x0b
	.zero		1


	//   ....[8]....
        /*0608*/ 	.word	0x00007290
        /*060c*/ 	.word	0x000000ff
        /*0610*/ 	.word	0x00000000
        /*0614*/ 	.short	0x010a
        /*0616*/ 	.byte	0x0b
	.zero		1


	//   ....[9]....
        /*0618*/ 	.word	0x00007420
        /*061c*/ 	.word	0x000000ff
        /*0620*/ 	.word	0x00004000
        /*0624*/ 	.short	0x0108
        /*0626*/ 	.byte	0x0e
	.zero		1


	//   ....[10]....
        /*0628*/ 	.word	0x00007470
        /*062c*/ 	.word	0x000000ff
        /*0630*/ 	.word	0x00004008
        /*0634*/ 	.short	0x0108
        /*0636*/ 	.byte	0x0e
	.zero		1


	//   ....[11]....
        /*0638*/ 	.word	0x00010760
        /*063c*/ 	.word	0x00000007
        /*0640*/ 	.word	0x00000000
        /*0644*/ 	.short	0x010a
        /*0646*/ 	.byte	0xff
	.zero		1


	//   ....[12]....
        /*0648*/ 	.word	0x000107c0
        /*064c*/ 	.word	0x00000009
        /*0650*/ 	.word	0x00000000
        /*0654*/ 	.short	0x010a
        /*0656*/ 	.byte	0xff
	.zero		1


	//   ....[13]....
        /*0658*/ 	.word	0x00010810
        /*065c*/ 	.word	0x000000ff
        /*0660*/ 	.word	0x00000000
        /*0664*/ 	.short	0x010a
        /*0666*/ 	.byte	0x0b
	.zero		1


	//   ....[14]....
        /*0668*/ 	.word	0x00010840
        /*066c*/ 	.word	0x000000ff
        /*0670*/ 	.word	0x00000000
        /*0674*/ 	.short	0x010a
        /*0676*/ 	.byte	0x0b
	.zero		1


	//----- nvinfo : EIATTR_NUM_MBARRIERS
	.align		4
.L_60:
        /*0678*/ 	.byte	0x03, 0x38
        /*067a*/ 	.short	0x0002


	//----- nvinfo : EIATTR_EXIT_INSTR_OFFSETS
	.align		4
        /*067c*/ 	.byte	0x04, 0x1c
        /*067e*/ 	.short	(.L_62 - .L_61)


	//   ....[0]....
.L_61:
        /*0680*/ 	.word	0x00010740


	//----- nvinfo : EIATTR_REQNTID
	.align		4
.L_62:
        /*0684*/ 	.byte	0x04, 0x10
        /*0686*/ 	.short	(.L_64 - .L_63)
.L_63:
        /*0688*/ 	.word	0x00000080
        /*068c*/ 	.word	0x00000001
        /*0690*/ 	.word	0x00000001


	//----- nvinfo : EIATTR_CRS_STACK_SIZE
	.align		4
.L_64:
        /*0694*/ 	.byte	0x04, 0x1e
        /*0696*/ 	.short	(.L_66 - .L_65)
.L_65:
        /*0698*/ 	.word	0x00000000


	//----- nvinfo : EIATTR_CBANK_PARAM_SIZE
	.align		4
.L_66:
        /*069c*/ 	.byte	0x03, 0x19
        /*069e*/ 	.short	0x0050


	//----- nvinfo : EIATTR_PARAM_CBANK
	.align		4
        /*06a0*/ 	.byte	0x04, 0x0a
        /*06a2*/ 	.short	(.L_68 - .L_67)
	.align		4
.L_67:
        /*06a4*/ 	.word	index@(.nv.constant0.matmul_kernel)
        /*06a8*/ 	.short	0x0380
        /*06aa*/ 	.short	0x0050


	//----- nvinfo : EIATTR_SW_WAR
	.align		4
.L_68:
        /*06ac*/ 	.byte	0x04, 0x36
        /*06ae*/ 	.short	(.L_70 - .L_69)
.L_69:
        /*06b0*/ 	.word	0x00000008
.L_70:


//--------------------- .nv.compat                --------------------------
	.section	.nv.compat,"",@"SHT_CUDA_COMPAT_INFO"
	.align	4
        /*0000*/ 	.byte	0x02, 0x02, 0x02, 0x00, 0x02, 0x05, 0x05, 0x00, 0x02, 0x03, 0x00, 0x00, 0x02, 0x06, 0x01, 0x00


//--------------------- .nv.callgraph             --------------------------
	.section	.nv.callgraph,"",@"SHT_CUDA_CALLGRAPH"
	.align	4
	.sectionentsize	8
	.align		4
        /*0000*/ 	.word	0x00000000
	.align		4
        /*0004*/ 	.word	0xffffffff
	.align		4
        /*0008*/ 	.word	0x00000000
	.align		4
        /*000c*/ 	.word	0xfffffffe
	.align		4
        /*0010*/ 	.word	0x00000000
	.align		4
        /*0014*/ 	.word	0xfffffffd
	.align		4
        /*0018*/ 	.word	0x00000000
	.align		4
        /*001c*/ 	.word	0xfffffffc


//--------------------- .text.matmul_kernel       --------------------------
	.section	.text.matmul_kernel,"ax",@progbits
	.align	128
        .global         matmul_kernel
        .type           matmul_kernel,@function
        .size           matmul_kernel,(.L_x_28 - matmul_kernel)
        .other          matmul_kernel,@"STO_CUDA_ENTRY STV_DEFAULT"
matmul_kernel:
.text.matmul_kernel:
[----:B------:R-:W0:Y:S01]  /*0000*/  LDC R1, c[0x0][0x37c] ;  /* 0x0000df00ff017b82 */ /* 0x000e220000000800 */
[----:B------:R-:W1:Y:S01]  /*0010*/  S2R R171, SR_TID.X ;  /* 0x0000000000ab7919 */ /* 0x000e620000002100 */
[----:B0-----:R-:W-:Y:S01]  /*0020*/  VIADD R1, R1, 0xfffffe30 ;  /* 0xfffffe3001017836 */ /* 0x001fe20000000000 */
[----:B------:R-:W0:Y:S01]  /*0030*/  LDCU.64 UR20, c[0x0][0x358] ;  /* 0x00006b00ff1477ac */ /* 0x000e220008000a00 */
[----:B-1----:R-:W-:-:S13]  /*0040*/  ISETP.GE.U32.AND P0, PT, R171, 0x20, PT ;  /* 0x00000020ab00780c */ /* 0x002fda0003f06070 */
[----:B------:R-:W-:Y:S02]  /*0050*/  VOTEU.ANY UP0, P0 ;  /* 0x0000000000ff7886 */ /* 0x000fe40000000100 */
[----:B------:R-:W-:Y:S05]  /*0060*/  BRA.U UP0, `(.L_x_0) ;  /* 0x0000000500887547 */ /* 0x000fea000b800000 */
[----:B------:R-:W1:Y:S01]  /*0070*/  S2R R11, SR_CgaCtaId ;  /* 0x00000000000b7919 */ /* 0x000e620000008800 */
[----:B------:R-:W-:Y:S01]  /*0080*/  NOP ;  /* 0x0000000000007918 */ /* 0x000fe20000000000 */
[----:B------:R-:W-:-:S04]  /*0090*/  MOV R0, 0x40 ;  /* 0x0000004000007802 */ /* 0x000fc80000000f00 */
[----:B-1----:R-:W-:Y:S02]  /*00a0*/  LEA R2, R11, R0, 0x18 ;  /* 0x000000000b027211 */ /* 0x002fe400078ec0ff */
[----:B------:R-:W-:-:S04]  /*00b0*/  MOV R0, 0x400 ;  /* 0x0000040000007802 */ /* 0x000fc80000000f00 */
[----:B------:R-:W1:Y:S01]  /*00c0*/  LDS.U8 R2, [R2] ;  /* 0x0000000002027984 */ /* 0x000e620000000000 */
[----:B------:R-:W-:Y:S02]  /*00d0*/  LEA R0, R11, R0, 0x18 ;  /* 0x000000000b007211 */ /* 0x000fe400078ec0ff */
[----:B-1----:R-:W-:-:S13]  /*00e0*/  ISETP.NE.AND P0, PT, R2, RZ, PT ;  /* 0x000000ff0200720c */ /* 0x002fda0003f05270 */
[----:B------:R-:W-:Y:S05]  /*00f0*/  @P0 BRA `(.L_x_1) ;  /* 0x00000004004c0947 */ /* 0x000fea0003800000 */
[C---:B------:R-:W-:Y:S02]  /*0100*/  LOP3.LUT R2, R11.reuse, 0x1, RZ, 0xc0, !PT ;  /* 0x000000010b027812 */ /* 0x040fe400078ec0ff */
[----:B------:R-:W-:Y:S02]  /*0110*/  LOP3.LUT R5, R11, 0x1, RZ, 0x3c, !PT ;  /* 0x000000010b057812 */ /* 0x000fe400078e3cff */
[----:B------:R-:W-:-:S13]  /*0120*/  ISETP.NE.U32.AND P0, PT, R2, 0x1, PT ;  /* 0x000000010200780c */ /* 0x000fda0003f05070 */
[----:B------:R-:W-:Y:S05]  /*0130*/  @!P0 BRA `(.L_x_2) ;  /* 0x0000000000c08947 */ /* 0x000fea0003800000 */
[----:B------:R-:W-:Y:S01]  /*0140*/  ELECT P1, URZ, PT ;  /* 0x0000000000ff782f */ /* 0x000fe20003820000 */
[----:B------:R-:W-:-:S12]  /*0150*/  BSSY B0, `(.L_x_2) ;  /* 0x000002e000007945 */ /* 0x000fd80003800000 */
[----:B------:R-:W-:Y:S05]  /*0160*/  @!P1 BRA `(.L_x_3) ;  /* 0x0000000000b09947 */ /* 0x000fea0003800000 */
[----:B------:R-:W-:-:S05]  /*0170*/  UMOV UR4, 0x8 ;  /* 0x0000000800047882 */ /* 0x000fca0000000000 */
[----:B------:R-:W-:Y:S04]  /*0180*/  DEPBAR.LE SB1, 0x36 ;  /* 0x00009d800000791a */ /* 0x000fe80000000000 */
[----:B------:R-:W1:Y:S02]  /*0190*/  UTCATOMSWS.2CTA.FIND_AND_SET.ALIGN UP1, UR4, UR4 ;  /* 0x00000004000475e3 */ /* 0x000e640008220800 */
[----:B-1----:R-:W-:Y:S01]  /*01a0*/  PLOP3.LUT P1, PT, PT, PT, UP1, 0x80, 0x8 ;  /* 0x000000000008781c */ /* 0x002fe20003f2f018 */
[----:B------:R-:W-:-:S03]  /*01b0*/  IMAD.U32 R4, RZ, RZ, UR4 ;  /* 0x00000004ff047e24 */ /* 0x000fc6000f8e00ff */
[----:B------:R-:W-:-:S04]  /*01c0*/  SEL R2, RZ, 0xffffffff, !P1 ;  /* 0xffffffffff027807 */ /* 0x000fc80004800000 */
[----:B------:R-:W-:-:S13]  /*01d0*/  ISETP.NE.AND P1, PT, R2, RZ, PT ;  /* 0x000000ff0200720c */ /* 0x000fda0003f25270 */
[----:B------:R-:W-:Y:S05]  /*01e0*/  @P1 BRA `(.L_x_4) ;  /* 0x0000000000241947 */ /* 0x000fea0003800000 */
.L_x_5:
[----:B------:R-:W-:Y:S05]  /*01f0*/  NANOSLEEP 0x64 ;  /* 0x000000640000795d */ /* 0x000fea0003800000 */
[----:B------:R-:W-:-:S05]  /*0200*/  UMOV UR4, 0x8 ;  /* 0x0000000800047882 */ /* 0x000fca0000000000 */
[----:B------:R-:W-:Y:S04]  /*0210*/  DEPBAR.LE SB1, 0x36 ;  /* 0x00009d800000791a */ /* 0x000fe80000000000 */
[----:B------:R-:W1:Y:S02]  /*0220*/  UTCATOMSWS.2CTA.FIND_AND_SET.ALIGN UP1, UR4, UR4 ;  /* 0x00000004000475e3 */ /* 0x000e640008220800 */
[----:B-1----:R-:W-:Y:S01]  /*0230*/  PLOP3.LUT P1, PT, PT, PT, UP1, 0x80, 0x8 ;  /* 0x000000000008781c */ /* 0x002fe20003f2f018 */
[----:B------:R-:W-:-:S03]  /*0240*/  IMAD.U32 R4, RZ, RZ, UR4 ;  /* 0x00000004ff047e24 */ /* 0x000fc6000f8e00ff */
[----:B------:R-:W-:-:S04]  /*0250*/  SEL R2, RZ, 0xffffffff, !P1 ;  /* 0xffffffffff027807 */ /* 0x000fc80004800000 */
[----:B------:R-:W-:-:S13]  /*0260*/  ISETP.NE.AND P1, PT, R2, RZ, PT ;  /* 0x000000ff0200720c */ /* 0x000fda0003f25270 */
[----:B------:R-:W-:Y:S05]  /*0270*/  @!P1 BRA `(.L_x_5) ;  /* 0xfffffffc00dc9947 */ /* 0x000fea000383ffff */
.L_x_4:
[----:B------:R-:W-:Y:S01]  /*0280*/  MOV R2, 0x60 ;  /* 0x0000006000027802 */ /* 0x000fe20000000f00 */
[----:B------:R-:W-:Y:S01]  /*0290*/  IMAD.MOV.U32 R10, RZ, RZ, 0x4 ;  /* 0x00000004ff0a7424 */ /* 0x000fe200078e00ff */
[----:B------:R-:W-:Y:S01]  /*02a0*/  MOV R3, 0x58 ;  /* 0x0000005800037802 */ /* 0x000fe20000000f00 */
[----:B------:R-:W-:Y:S01]  /*02b0*/  IMAD.MOV.U32 R13, RZ, RZ, 0xff ;  /* 0x000000ffff0d7424 */ /* 0x000fe200078e00ff */
[C---:B------:R-:W-:Y:S02]  /*02c0*/  LEA R6, R11.reuse, R2, 0x18 ;  /* 0x000000020b067211 */ /* 0x040fe400078ec0ff */
[----:B------:R-:W-:-:S03]  /*02d0*/  LEA R7, R11, R3, 0x18 ;  /* 0x000000030b077211 */ /* 0x000fc600078ec0ff */
[----:B------:R-:W1:Y:S02]  /*02e0*/  LDS R2, [R6] ;  /* 0x0000000006027984 */ /* 0x000e640000000800 */
[----:B-1----:R-:W-:-:S04]  /*02f0*/  IMAD.U32 R2, R2, -0x80000000, RZ ;  /* 0x8000000002027824 */ /* 0x002fc800078e00ff */
[----:B------:R-:W1:Y:S02]  /*0300*/  SYNCS.PHASECHK.TRANS64.TRYWAIT P1, [R7+URZ], R2 ;  /* 0x00000002070075a7 */ /* 0x000e6400080211ff */
[----:B-1----:R-:W-:Y:S05]  /*0310*/  @P1 BRA `(.L_x_6) ;  /* 0x0000000000081947 */ /* 0x002fea0003800000 */
[----:B------:R-:W1:Y:S02]  /*0320*/  SYNCS.PHASECHK.TRANS64.TRYWAIT P1, [R7+URZ], R2 ;  /* 0x00000002070075a7 */ /* 0x000e6400080211ff */
[----:B-1----:R-:W-:Y:S05]  /*0330*/  @!P1 BRA `(.L_x_7) ;  /* 0x0000010400049947 */ /* 0x002fea0003800000 */
.L_x_6:
[C---:B------:R-:W-:Y:S01]  /*0340*/  PRMT R9, R5.reuse, 0x654, R7 ;  /* 0x0000065405097816 */ /* 0x040fe20000000007 */
[C---:B-1----:R-:W-:Y:S01]  /*0350*/  IMAD.SHL.U32 R3, R4.reuse, 0x20, RZ ;  /* 0x0000002004037824 */ /* 0x042fe200078e00ff */
[----:B------:R-:W-:Y:S01]  /*0360*/  PRMT R8, R5, 0x654, R0 ;  /* 0x0000065405087816 */ /* 0x000fe20000000000 */
[----:B------:R-:W-:Y:S01]  /*0370*/  IMAD.MOV.U32 R12, RZ, RZ, 0x1 ;  /* 0x00000001ff0c7424 */ /* 0x000fe200078e00ff */
[----:B------:R1:W-:Y:S01]  /*0380*/  SYNCS.ARRIVE.TRANS64.RED RZ, [R9+URZ], R10 ;  /* 0x0000000a09ff79a7 */ /* 0x0003e200080004ff */
[----:B------:R-:W-:Y:S01]  /*0390*/  VIADD R7, R4, 0x10 ;  /* 0x0000001004077836 */ /* 0x000fe20000000000 */
[----:B------:R2:W-:Y:S01]  /*03a0*/  STS [R0], R3 ;  /* 0x0000000300007388 */ /* 0x0005e20000000800 */
[----:B------:R-:W-:-:S03]  /*03b0*/  SHF.L.U32 R2, R13, R4, RZ ;  /* 0x000000040d027219 */ /* 0x000fc600000006ff */
[----:B------:R-:W-:Y:S01]  /*03c0*/  SHF.L.U32 R7, R12, R7, RZ ;  /* 0x000000070c077219 */ /* 0x000fe200000006ff */
[----:B------:R2:W-:Y:S01]  /*03d0*/  STAS [R8.64], R4 ;  /* 0x0000000408007dbd */ /* 0x0005e2000c0008ff */
[----:B-1----:R-:W-:Y:S02]  /*03e0*/  MOV R10, 0x50 ;  /* 0x00000050000a7802 */ /* 0x002fe40000000f00 */
[----:B------:R-:W-:Y:S02]  /*03f0*/  LOP3.LUT R2, R7, R2, RZ, 0xfc, !PT ;  /* 0x0000000207027212 */ /* 0x000fe400078efcff */
[----:B------:R-:W-:-:S05]  /*0400*/  LEA R7, R11, R10, 0x18 ;  /* 0x0000000a0b077211 */ /* 0x000fca00078ec0ff */
[----:B------:R2:W-:Y:S04]  /*0410*/  ATOMS.OR RZ, [R7], R2 ;  /* 0x0000000207ff738c */ /* 0x0005e80003000000 */
[----:B------:R2:W-:Y:S02]  /*0420*/  ATOMS.XOR RZ, [R6], R12 ;  /* 0x0000000c06ff738c */ /* 0x0005e40003800000 */
.L_x_3:
[----:B0-----:R-:W-:Y:S05]  /*0430*/  BSYNC B0 ;  /* 0x0000000000007941 */ /* 0x001fea0003800000 */
.L_x_2:
[----:B------:R-:W-:Y:S05]  /*0440*/  @P0 BRA `(.L_x_8) ;  /* 0x0000000000880947 */ /* 0x000fea0003800000 */
[----:B------:R-:W-:Y:S05]  /*0450*/  WARPSYNC.ALL ;  /* 0x0000000000007948 */ /* 0x000fea0003800000 */
[----:B------:R-:W-:Y:S01]  /*0460*/  NOP ;  /* 0x0000000000007918 */ /* 0x000fe20000000000 */
[----:B------:R-:W-:-:S13]  /*0470*/  ELECT P0, URZ, PT ;  /* 0x0000000000ff782f */ /* 0x000fda0003800000 */
[----:B------:R-:W-:Y:S05]  /*0480*/  @!P0 BRA `(.L_x_8) ;  /* 0x0000000000788947 */ /* 0x000fea0003800000 */
[----:B--2---:R-:W-:Y:S02]  /*0490*/  MOV R2, 0x60 ;  /* 0x0000006000027802 */ /* 0x004fe40000000f00 */
[----:B------:R-:W-:Y:S02]  /*04a0*/  MOV R4, 0x58 ;  /* 0x0000005800047802 */ /* 0x000fe40000000f00 */
        /* <DEDUP_REMOVED lines=8> */
.L_x_9:
[----:B------:R-:W2:Y:S01]  /*0530*/  LDS R2, [R0] ;  /* 0x0000000000027984 */ /* 0x000ea20000000800 */
[----:B------:R-:W-:Y:S01]  /*0540*/  IMAD.MOV.U32 R7, RZ, RZ, 0xff ;  /* 0x000000ffff077424 */ /* 0x000fe200078e00ff */
[----:B------:R-:W-:Y:S01]  /*0550*/  PRMT R5, R5, 0x654, R9 ;  /* 0x0000065405057816 */ /* 0x000fe20000000009 */
[----:B------:R-:W-:Y:S02]  /*0560*/  IMAD.MOV.U32 R13, RZ, RZ, 0x1 ;  /* 0x00000001ff0d7424 */ /* 0x000fe400078e00ff */
[C---:B-12---:R-:W-:Y:S02]  /*0570*/  IMAD.SHL.U32 R3, R2.reuse, 0x20, RZ ;  /* 0x0000002002037824 */ /* 0x046fe400078e00ff */
[----:B------:R-:W-:Y:S01]  /*0580*/  VIADD R4, R2, 0x10 ;  /* 0x0000001002047836 */ /* 0x000fe20000000000 */
[----:B------:R-:W-:Y:S02]  /*0590*/  SHF.L.U32 R2, R7, R2, RZ ;  /* 0x0000000207027219 */ /* 0x000fe400000006ff */
[----:B------:R1:W-:Y:S02]  /*05a0*/  STS [R0], R3 ;  /* 0x0000000300007388 */ /* 0x0003e40000000800 */
[----:B------:R-:W-:-:S02]  /*05b0*/  SHF.L.U32 R7, R13, R4, RZ ;  /* 0x000000040d077219 */ /* 0x000fc400000006ff */
[----:B------:R-:W-:Y:S02]  /*05c0*/  MOV R4, 0x50 ;  /* 0x0000005000047802 */ /* 0x000fe40000000f00 */
[----:B------:R-:W-:Y:S02]  /*05d0*/  LOP3.LUT R2, R7, R2, RZ, 0xfc, !PT ;  /* 0x0000000207027212 */ /* 0x000fe400078efcff */
[----:B------:R-:W-:-:S05]  /*05e0*/  LEA R11, R11, R4, 0x18 ;  /* 0x000000040b0b7211 */ /* 0x000fca00078ec0ff */
[----:B------:R1:W-:Y:S01]  /*05f0*/  ATOMS.OR RZ, [R11], R2 ;  /* 0x000000020bff738c */ /* 0x0003e20003000000 */
[----:B------:R1:W-:Y:S03]  /*0600*/  SYNCS.ARRIVE.TRANS64.RED.A1T0 RZ, [R5+URZ], RZ ;  /* 0x000000ff05ff79a7 */ /* 0x0003e600081004ff */
[----:B------:R1:W-:Y:S01]  /*0610*/  ATOMS.XOR RZ, [R6], R13 ;  /* 0x0000000d06ff738c */ /* 0x0003e20003800000 */
[----:B------:R-:W-:Y:S05]  /*0620*/  BRA `(.L_x_8) ;  /* 0x0000000000107947 */ /* 0x000fea0003800000 */
.L_x_1:
[----:B------:R-:W-:Y:S01]  /*0630*/  IMAD.MOV.U32 R3, RZ, RZ, -0x1 ;  /* 0xffffffffff037424 */ /* 0x000fe200078e00ff */
[----:B------:R-:W-:-:S04]  /*0640*/  MOV R2, 0x670 ;  /* 0x0000067000027802 */ /* 0x000fc80000000f00 */
[----:B------:R1:W-:Y:S03]  /*0650*/  STS [R0], R3 ;  /* 0x0000000300007388 */ /* 0x0003e60000000800 */
[----:B01----:R-:W-:Y:S05]  /*0660*/  CALL.REL.NOINC `($__internal_1_$__cuda_sm10x_tcgen05_guardrail_trap_phase_invalid_during_alloc) ;  /* 0x00000100008c7944 */ /* 0x003fea0003c00000 */
.L_x_8:
[----:B------:R-:W-:Y:S05]  /*0670*/  WARPSYNC.ALL ;  /* 0x0000000000007948 */ /* 0x000fea0003800000 */
[----:B------:R-:W-:Y:S01]  /*0680*/  NOP ;  /* 0x0000000000007918 */ /* 0x000fe20000000000 */
.L_x_0:
[----:B------:R-:W3:Y:S08]  /*0690*/  LDC.64 R58, c[0x0][0x398] ;  /* 0x0000e600ff3a7b82 */ /* 0x000ef00000000a00 */
[----:B------:R-:W4:Y:S02]  /*06a0*/  S2UR UR5, SR_CgaSize ;  /* 0x00000000000579c3 */ /* 0x000f240000008a00 */
[----:B----4-:R-:W-:-:S12]  /*06b0*/  UIMAD UR5, UR5, -0xa0, URZ ;  /* 0xffffff60050578a4 */ /* 0x010fd8000f8e02ff */
[----:B------:R-:W4:Y:S01]  /*06c0*/  LDCU UR5, c[0x0][UR5+0x2b0] ;  /* 0x00005600050577ac */ /* 0x000f220008000800 */
[----:B------:R-:W-:Y:S02]  /*06d0*/  LOP3.LUT R66, R171, 0x7f, RZ, 0xc0, !PT ;  /* 0x0000007fab427812 */ /* 0x000fe400078ec0ff */
[----:B------:R-:W-:Y:S01]  /*06e0*/  SHF.R.U32.HI R162, RZ, 0x5, R171 ;  /* 0x00000005ffa27819 */ /* 0x000fe200000116ab */
[----:B------:R-:W1:Y:S01]  /*06f0*/  LDCU.128 UR16, c[0x0][0x380] ;  /* 0x00007000ff1077ac */ /* 0x000e620008000c00 */
[----:B------:R-:W5:Y:S08]  /*0700*/  S2UR UR4, SR_CTAID.X ;  /* 0x00000000000479c3 */ /* 0x000f700000002500 */
[----:B------:R-:W2:Y:S02]  /*0710*/  S2UR UR9, SR_CgaCtaId ;  /* 0x00000000000979c3 */ /* 0x000ea40000008800 */
[----:B-123--:R-:W-:-:S06]  /*0720*/  VIADD R0, R59, 0xff ;  /* 0x000000ff3b007836 */ /* 0x00efcc0000000000 */
[----:B------:R-:W-:Y:S01]  /*0730*/  BAR.SYNC.DEFER_BLOCKING 0x0 ;  /* 0x0000000000007b1d */ /* 0x000fe20000010000 */
[----:B------:R-:W-:Y:S02]  /*0740*/  ISETP.NE.AND P4, PT, R58, RZ, PT ;  /* 0x000000ff3a00720c */ /* 0x000fe40003f85270 */
[----:B------:R-:W-:-:S05]  /*0750*/  SHF.R.S32.HI R3, RZ, 0x1f, R0 ;  /* 0x0000001fff037819 */ /* 0x000fca0000011400 */
[----:B------:R-:W1:Y:S01]  /*0760*/  LDC R46, c[0x0][0x3a0] ;  /* 0x0000e800ff2e7b82 */ /* 0x000e620000000800 */
[----:B-----5:R-:W-:Y:S01]  /*0770*/  I2FP.F32.U32 R5, UR4 ;  /* 0x0000000400057c45 */ /* 0x020fe20008201000 */
[----:B------:R-:W-:Y:S01]  /*0780*/  UMOV UR4, 0x400 ;  /* 0x0000040000047882 */ /* 0x000fe20000000000 */
[----:B------:R-:W-:-:S03]  /*0790*/  LEA.HI R3, R3, R0, RZ, 0x8 ;  /* 0x0000000003037211 */ /* 0x000fc600078f40ff */
[----:B----4-:R-:W-:Y:S01]  /*07a0*/  FMUL R5, R5, UR5 ;  /* 0x0000000505057c20 */ /* 0x010fe20008400000 */
[----:B------:R-:W-:Y:S01]  /*07b0*/  SHF.R.S32.HI R3, RZ, 0x8, R3 ;  /* 0x00000008ff037819 */ /* 0x000fe20000011403 */
[----:B------:R-:W2:Y:S01]  /*07c0*/  LDC.64 R122, c[0x0][0x3a8] ;  /* 0x0000ea00ff7a7b82 */ /* 0x000ea20000000a00 */
[----:B------:R-:W-:Y:S02]  /*07d0*/  ULEA UR14, UR9, UR4, 0x18 ;  /* 0x00000004090e7291 */ /* 0x000fe4000f8ec0ff */
[----:B------:R-:W-:Y:S01]  /*07e0*/  USHF.L.U32 UR4, UR9, 0x7, URZ ;  /* 0x0000000709047899 */ /* 0x000fe200080006ff */
[----:B------:R-:W-:Y:S01]  /*07f0*/  IMAD.SHL.U32 R4, R3, 0x8, RZ ;  /* 0x0000000803047824 */ /* 0x000fe200078e00ff */
[----:B------:R-:W-:Y:S01]  /*0800*/  F2I.U32.TRUNC.NTZ R5, R5 ;  /* 0x0000000500057305 */ /* 0x000fe2000020f000 */
[----:B------:R-:W-:Y:S02]  /*0810*/  UIADD3 UR8, UPT, UPT, UR14, 0x4000, URZ ;  /* 0x000040000e087890 */ /* 0x000fe4000fffe0ff */
[----:B------:R-:W-:Y:S01]  /*0820*/  ULOP3.LUT UR5, UR4, 0x80, URZ, 0xc0, !UPT ;  /* 0x0000008004057892 */ /* 0x000fe2000f8ec0ff */
[----:B------:R-:W-:Y:S01]  /*0830*/  IABS R7, R4 ;  /* 0x0000000400077213 */ /* 0x000fe20000000000 */
[----:B------:R-:W3:Y:S03]  /*0840*/  LDS R12, [UR14] ;  /* 0x0000000eff0c7984 */ /* 0x000ee60008000800 */
[----:B------:R-:W4:Y:S08]  /*0850*/  I2F.RP R0, R7 ;  /* 0x0000000700007306 */ /* 0x000f300000209400 */
[----:B----4-:R-:W4:Y:S02]  /*0860*/  MUFU.RCP R0, R0 ;  /* 0x0000000000007308 */ /* 0x010f240000001000 */
[----:B----4-:R-:W-:Y:S01]  /*0870*/  VIADD R2, R0, 0xffffffe ;  /* 0x0ffffffe00027836 */ /* 0x010fe20000000000 */
[----:B------:R-:W-:-:S05]  /*0880*/  IABS R0, R5 ;  /* 0x0000000500007213 */ /* 0x000fca0000000000 */
[----:B------:R4:W5:Y:S01]  /*0890*/  F2I.FTZ.U32.TRUNC.NTZ R3, R2 ;  /* 0x0000000200037305 */ /* 0x000962000021f000 */
[----:B---3--:R-:W-:Y:S01]  /*08a0*/  R2UR UR15, R12 ;  /* 0x000000000c0f72ca */ /* 0x008fe200000e0000 */
[----:B----4-:R-:W-:Y:S02]  /*08b0*/  IMAD.MOV.U32 R2, RZ, RZ, RZ ;  /* 0x000000ffff027224 */ /* 0x010fe400078e00ff */
[----:B-----5:R-:W-:-:S04]  /*08c0*/  IMAD.MOV R6, RZ, RZ, -R3 ;  /* 0x000000ffff067224 */ /* 0x020fc800078e0a03 */
[----:B------:R-:W-:Y:S01]  /*08d0*/  IMAD R9, R6, R7, RZ ;  /* 0x0000000706097224 */ /* 0x000fe200078e02ff */
[----:B------:R-:W-:-:S03]  /*08e0*/  IABS R6, R4 ;  /* 0x0000000400067213 */ /* 0x000fc60000000000 */
[----:B------:R-:W-:-:S04]  /*08f0*/  IMAD.HI.U32 R3, R3, R9, R2 ;  /* 0x0000000903037227 */ /* 0x000fc800078e0002 */
[----:B------:R-:W-:Y:S02]  /*0900*/  IMAD.MOV R2, RZ, RZ, -R6 ;  /* 0x000000ffff027224 */ /* 0x000fe400078e0a06 */
[----:B------:R-:W-:-:S04]  /*0910*/  IMAD.HI.U32 R3, R3, R0, RZ ;  /* 0x0000000003037227 */ /* 0x000fc800078e00ff */
[----:B------:R-:W-:Y:S01]  /*0920*/  IMAD R0, R3, R2, R0 ;  /* 0x0000000203007224 */ /* 0x000fe200078e0200 */
[----:B------:R-:W-:Y:S04]  /*0930*/  BAR.SYNC.DEFER_BLOCKING 0x0 ;  /* 0x0000000000007b1d */ /* 0x000fe80000010000 */
[----:B------:R-:W-:-:S13]  /*0940*/  ISETP.GT.U32.AND P1, PT, R7, R0, PT ;  /* 0x000000000700720c */ /* 0x000fda0003f24070 */
[----:B------:R-:W-:Y:S02]  /*0950*/  @!P1 IMAD.IADD R0, R0, 0x1, -R7 ;  /* 0x0000000100009824 */ /* 0x000fe400078e0a07 */
[----:B------:R-:W-:Y:S01]  /*0960*/  @!P1 VIADD R3, R3, 0x1 ;  /* 0x0000000103039836 */ /* 0x000fe20000000000 */
[----:B------:R-:W-:Y:S02]  /*0970*/  ISETP.NE.AND P1, PT, R4, RZ, PT ;  /* 0x000000ff0400720c */ /* 0x000fe40003f25270 */
[----:B------:R-:W-:Y:S02]  /*0980*/  ISETP.GE.U32.AND P0, PT, R0, R7, PT ;  /* 0x000000070000720c */ /* 0x000fe40003f06070 */
[----:B------:R-:W-:-:S04]  /*0990*/  LOP3.LUT R0, R5, R4, RZ, 0x3c, !PT ;  /* 0x0000000405007212 */ /* 0x000fc800078e3cff */
[----:B------:R-:W-:Y:S01]  /*09a0*/  ISETP.GE.AND P2, PT, R0, RZ, PT ;  /* 0x000000ff0000720c */ /* 0x000fe20003f46270 */
[----:B------:R-:W-:-:S06]  /*09b0*/  VIADD R0, R58, 0xff ;  /* 0x000000ff3a007836 */ /* 0x000fcc0000000000 */
[----:B------:R-:W-:-:S04]  /*09c0*/  @P0 VIADD R3, R3, 0x1 ;  /* 0x0000000103030836 */ /* 0x000fc80000000000 */
[----:B------:R-:W-:Y:S01]  /*09d0*/  IMAD.MOV.U32 R2, RZ, RZ, R3 ;  /* 0x000000ffff027224 */ /* 0x000fe200078e0003 */
[----:B------:R-:W-:-:S03]  /*09e0*/  SHF.R.S32.HI R3, RZ, 0x1f, R0 ;  /* 0x0000001fff037819 */ /* 0x000fc60000011400 */
[----:B------:R-:W-:Y:S01]  /*09f0*/  @!P2 IMAD.MOV R2, RZ, RZ, -R2 ;  /* 0x000000ffff02a224 */ /* 0x000fe200078e0a02 */
[----:B------:R-:W-:Y:S02]  /*0a00*/  @!P1 LOP3.LUT R2, RZ, R4, RZ, 0x33, !PT ;  /* 0x00000004ff029212 */ /* 0x000fe400078e33ff */
[----:B------:R-:W-:-:S03]  /*0a10*/  LEA.HI R3, R3, R0, RZ, 0x8 ;  /* 0x0000000003037211 */ /* 0x000fc600078f40ff */
[----:B------:R-:W-:Y:S02]  /*0a20*/  IMAD.SHL.U32 R6, R2, 0x8, RZ ;  /* 0x0000000802067824 */ /* 0x000fe400078e00ff */
[----:B------:R-:W-:-:S03]  /*0a30*/  IMAD.MOV R2, RZ, RZ, -R2 ;  /* 0x000000ffff027224 */ /* 0x000fc600078e0a02 */
[----:B------:R-:W-:Y:S01]  /*0a40*/  LEA.HI.SX32 R3, R3, -R6, 0x18 ;  /* 0x8000000603037211 */ /* 0x000fe200078fc2ff */
[----:B------:R-:W-:-:S03]  /*0a50*/  IMAD R10, R4, R2, R5 ;  /* 0x00000002040a7224 */ /* 0x000fc600078e0205 */
[----:B------:R-:W-:Y:S02]  /*0a60*/  VIMNMX R11, PT, PT, R3, 0x8, PT ;  /* 0x00000008030b7848 */ /* 0x000fe40003fe0100 */
[----:B------:R-:W-:Y:S02]  /*0a70*/  IABS R9, R10 ;  /* 0x0000000a00097213 */ /* 0x000fe40000000000 */
[-C--:B------:R-:W-:Y:S02]  /*0a80*/  IABS R7, R11.reuse ;  /* 0x0000000b00077213 */ /* 0x080fe40000000000 */
[----:B------:R-:W-:Y:S02]  /*0a90*/  IABS R4, R11 ;  /* 0x0000000b00047213 */ /* 0x000fe40000000000 */
[----:B------:R-:W3:Y:S08]  /*0aa0*/  I2F.RP R0, R7 ;  /* 0x0000000700007306 */ /* 0x000ef00000209400 */
[----:B---3--:R-:W3:Y:S02]  /*0ab0*/  MUFU.RCP R0, R0 ;  /* 0x0000000000007308 */ /* 0x008ee40000001000 */
[----:B---3--:R-:W-:-:S06]  /*0ac0*/  VIADD R3, R0, 0xffffffe ;  /* 0x0ffffffe00037836 */ /* 0x008fcc0000000000 */
[----:B------:R-:W3:Y:S02]  /*0ad0*/  F2I.FTZ.U32.TRUNC.NTZ R3, R3 ;  /* 0x0000000300037305 */ /* 0x000ee4000021f000 */
[----:B---3--:R-:W-:-:S04]  /*0ae0*/  IMAD.MOV R8, RZ, RZ, -R3 ;  /* 0x000000ffff087224 */ /* 0x008fc800078e0a03 */
[----:B------:R-:W-:Y:S01]  /*0af0*/  IMAD.MOV.U32 R2, RZ, RZ, R8 ;  /* 0x000000ffff027224 */ /* 0x000fe200078e0008 */
[----:B------:R-:W-:-:S03]  /*0b00*/  IABS R8, R58 ;  /* 0x0000003a00087213 */ /* 0x000fc60000000000 */
[----:B------:R-:W-:Y:S02]  /*0b10*/  IMAD R5, R2, R7, RZ ;  /* 0x0000000702057224 */ /* 0x000fe400078e02ff */
[----:B------:R-:W-:-:S04]  /*0b20*/  IMAD.MOV.U32 R2, RZ, RZ, RZ ;  /* 0x000000ffff027224 */ /* 0x000fc800078e00ff */
[----:B------:R-:W-:-:S04]  /*0b30*/  IMAD.HI.U32 R2, R3, R5, R2 ;  /* 0x0000000503027227 */ /* 0x000fc800078e0002 */
[----:B------:R-:W-:Y:S02]  /*0b40*/  IMAD.MOV R3, RZ, RZ, -R4 ;  /* 0x000000ffff037224 */ /* 0x000fe400078e0a04 */
[----:B------:R-:W-:Y:S01]  /*0b50*/  IMAD.HI.U32 R0, R2, R9, RZ ;  /* 0x0000000902007227 */ /* 0x000fe200078e00ff */
[----:B------:R-:W3:Y:S03]  /*0b60*/  I2F.RP R4, R8 ;  /* 0x0000000800047306 */ /* 0x000ee60000209400 */
[----:B------:R-:W-:Y:S01]  /*0b70*/  IMAD R2, R0, R3, R9 ;  /* 0x0000000300027224 */ /* 0x000fe200078e0209 */
[----:B------:R-:W-:-:S04]  /*0b80*/  LOP3.LUT R3, R10, R11, RZ, 0x3c, !PT ;  /* 0x0000000b0a037212 */ /* 0x000fc800078e3cff */
[----:B------:R-:W-:Y:S02]  /*0b90*/  ISETP.GT.U32.AND P1, PT, R7, R2, PT ;  /* 0x000000020700720c */ /* 0x000fe40003f24070 */
[----:B------:R-:W-:Y:S01]  /*0ba0*/  ISETP.GE.AND P2, PT, R3, RZ, PT ;  /* 0x000000ff0300720c */ /* 0x000fe20003f46270 */
[----:B---3--:R-:W3:Y:S10]  /*0bb0*/  MUFU.RCP R4, R4 ;  /* 0x0000000400047308 */ /* 0x008ef40000001000 */
[----:B------:R-:W-:-:S02]  /*0bc0*/  @!P1 IMAD.IADD R2, R2, 0x1, -R7 ;  /* 0x0000000102029824 */ /* 0x000fc400078e0a07 */
[----:B------:R-:W-:Y:S01]  /*0bd0*/  @!P1 VIADD R0, R0, 0x1 ;  /* 0x0000000100009836 */ /* 0x000fe20000000000 */
[----:B------:R-:W-:Y:S02]  /*0be0*/  ISETP.NE.AND P1, PT, R11, RZ, PT ;  /* 0x000000ff0b00720c */ /* 0x000fe40003f25270 */
[----:B------:R-:W-:Y:S02]  /*0bf0*/  ISETP.GE.U32.AND P0, PT, R2, R7, PT ;  /* 0x000000070200720c */ /* 0x000fe40003f06070 */
[----:B------:R-:W-:-:S04]  /*0c00*/  IABS R2, R59 ;  /* 0x0000003b00027213 */ /* 0x000fc80000000000 */
[----:B------:R-:W4:Y:S01]  /*0c10*/  I2F.RP R3, R2 ;  /* 0x0000000200037306 */ /* 0x000f220000209400 */
[----:B---3--:R-:W-:-:S06]  /*0c20*/  VIADD R4, R4, 0xffffffe ;  /* 0x0ffffffe04047836 */ /* 0x008fcc0000000000 */
[----:B------:R-:W-:Y:S01]  /*0c30*/  @P0 VIADD R0, R0, 0x1 ;  /* 0x0000000100000836 */ /* 0x000fe20000000000 */
[----:B------:R-:W3:Y:S03]  /*0c40*/  F2I.FTZ.U32.TRUNC.NTZ R5, R4 ;  /* 0x0000000400057305 */ /* 0x000ee6000021f000 */
[----:B------:R-:W-:-:S04]  /*0c50*/  IMAD.MOV.U32 R9, RZ, RZ, R0 ;  /* 0x000000ffff097224 */ /* 0x000fc800078e0000 */
[----:B------:R-:W-:Y:S01]  /*0c60*/  @!P2 IMAD.MOV R9, RZ, RZ, -R9 ;  /* 0x000000ffff09a224 */ /* 0x000fe200078e0a09 */
[----:B------:R-:W-:Y:S01]  /*0c70*/  @!P1 LOP3.LUT R9, RZ, R11, RZ, 0x33, !PT ;  /* 0x0000000bff099212 */ /* 0x000fe200078e33ff */
[----:B----4-:R-:W4:Y:S04]  /*0c80*/  MUFU.RCP R3, R3 ;  /* 0x0000000300037308 */ /* 0x010f280000001000 */
[----:B------:R-:W-:Y:S02]  /*0c90*/  IMAD.MOV R0, RZ, RZ, -R9 ;  /* 0x000000ffff007224 */ /* 0x000fe400078e0a09 */
[----:B---3--:R-:W-:Y:S02]  /*0ca0*/  IMAD.MOV R4, RZ, RZ, -R5 ;  /* 0x000000ffff047224 */ /* 0x008fe400078e0a05 */
[----:B------:R-:W-:-:S04]  /*0cb0*/  IMAD R0, R11, R0, R10 ;  /* 0x000000000b007224 */ /* 0x000fc800078e020a */
[----:B------:R-:W-:-:S05]  /*0cc0*/  IMAD.IADD R0, R6, 0x1, R0 ;  /* 0x0000000106007824 */ /* 0x000fca00078e0200 */
[----:B------:R-:W-:Y:S01]  /*0cd0*/  LEA R67, R0, UR5, 0x8 ;  /* 0x0000000500437c11 */ /* 0x000fe2000f8e40ff */
[----:B----4-:R-:W-:Y:S01]  /*0ce0*/  VIADD R6, R3, 0xffffffe ;  /* 0x0ffffffe03067836 */ /* 0x010fe20000000000 */
[----:B------:R-:W3:Y:S01]  /*0cf0*/  LDCU UR5, c[0x0][0x3a4] ;  /* 0x00007480ff0577ac */ /* 0x000ee20008000800 */
[----:B------:R-:W-:Y:S02]  /*0d00*/  IMAD.MOV.U32 R3, RZ, RZ, R4 ;  /* 0x000000ffff037224 */ /* 0x000fe400078e0004 */
[----:B------:R-:W-:Y:S01]  /*0d10*/  IMAD.IADD R67, R66, 0x1, R67 ;  /* 0x0000000142437824 */ /* 0x000fe200078e0243 */
[----:B------:R-:W4:Y:S01]  /*0d20*/  F2I.FTZ.U32.TRUNC.NTZ R7, R6 ;  /* 0x0000000600077305 */ /* 0x000f22000021f000 */
[----:B------:R-:W-:Y:S02]  /*0d30*/  IMAD R3, R3, R8, RZ ;  /* 0x0000000803037224 */ /* 0x000fe400078e02ff */
[----:B------:R-:W-:Y:S01]  /*0d40*/  IMAD.MOV.U32 R4, RZ, RZ, RZ ;  /* 0x000000ffff047224 */ /* 0x000fe200078e00ff */
[----:B------:R-:W-:Y:S01]  /*0d50*/  IABS R119, R67 ;  /* 0x0000004300777213 */ /* 0x000fe20000000000 */
[----:B------:R-:W-:Y:S01]  /*0d60*/  IMAD.SHL.U32 R0, R162, 0x200000, RZ ;  /* 0x00200000a2007824 */ /* 0x000fe200078e00ff */
[----:B------:R-:W-:Y:S01]  /*0d70*/  ISETP.GE.AND P5, PT, R67, RZ, PT ;  /* 0x000000ff4300720c */ /* 0x000fe20003fa6270 */
[----:B------:R-:W-:-:S03]  /*0d80*/  IMAD.HI.U32 R4, R5, R3, R4 ;  /* 0x0000000305047227 */ /* 0x000fc600078e0004 */
[----:B------:R-:W-:Y:S01]  /*0d90*/  LOP3.LUT R5, R0, 0x600000, RZ, 0xc0, !PT ;  /* 0x0060000000057812 */ /* 0x000fe200078ec0ff */
[----:B------:R-:W-:Y:S02]  /*0da0*/  VIADD R3, R162, UR4 ;  /* 0x00000004a2037c36 */ /* 0x000fe40008000000 */
[----:B------:R-:W-:Y:S01]  /*0db0*/  IMAD.HI.U32 R4, R4, R119, RZ ;  /* 0x0000007704047227 */ /* 0x000fe200078e00ff */
[----:B------:R-:W-:-:S03]  /*0dc0*/  R2UR UR10, R5 ;  /* 0x00000000050a72ca */ /* 0x000fc600000e0000 */
[----:B------:R-:W-:Y:S02]  /*0dd0*/  IMAD.MOV R4, RZ, RZ, -R4 ;  /* 0x000000ffff047224 */ /* 0x000fe400078e0a04 */
[----:B----4-:R-:W-:Y:S02]  /*0de0*/  IMAD.MOV R6, RZ, RZ, -R7 ;  /* 0x000000ffff067224 */ /* 0x010fe400078e0a07 */
[C---:B------:R-:W-:Y:S02]  /*0df0*/  IMAD R119, R8.reuse, R4, R119 ;  /* 0x0000000408777224 */ /* 0x040fe400078e0277 */
[----:B------:R-:W-:Y:S02]  /*0e00*/  IMAD.SHL.U32 R0, R9, 0x100, RZ ;  /* 0x0000010009007824 */ /* 0x000fe400078e00ff */
[----:B------:R-:W-:Y:S01]  /*0e10*/  IMAD.MOV.U32 R5, RZ, RZ, R6 ;  /* 0x000000ffff057224 */ /* 0x000fe200078e0006 */
[----:B------:R-:W-:Y:S01]  /*0e20*/  ISETP.GT.U32.AND P0, PT, R8, R119, PT ;  /* 0x000000770800720c */ /* 0x000fe20003f04070 */
[----:B------:R-:W-:Y:S01]  /*0e30*/  IMAD.MOV.U32 R6, RZ, RZ, RZ ;  /* 0x000000ffff067224 */ /* 0x000fe200078e00ff */
[----:B------:R-:W-:Y:S01]  /*0e40*/  LOP3.LUT R3, R0, 0x83, R3, 0xf8, !PT ;  /* 0x0000008300037812 */ /* 0x000fe200078ef803 */
[----:B------:R-:W-:Y:S01]  /*0e50*/  IMAD R5, R5, R2, RZ ;  /* 0x0000000205057224 */ /* 0x000fe200078e02ff */
[----:B------:R-:W-:-:S02]  /*0e60*/  UIADD3 UR10, UPT, UPT, UR15, UR10, URZ ;  /* 0x0000000a0f0a7290 */ /* 0x000fc4000fffe0ff */
[----:B------:R-:W-:Y:S01]  /*0e70*/  IABS R4, R3 ;  /* 0x0000000300047213 */ /* 0x000fe20000000000 */
[----:B------:R-:W-:Y:S01]  /*0e80*/  IMAD.HI.U32 R6, R7, R5, R6 ;  /* 0x0000000507067227 */ /* 0x000fe200078e0006 */
[C---:B------:R-:W-:Y:S02]  /*0e90*/  LOP3.LUT R17, R3.reuse, 0x7c, RZ, 0xfc, !PT ;  /* 0x0000007c03117812 */ /* 0x040fe400078efcff */
[----:B------:R-:W-:Y:S01]  /*0ea0*/  LOP3.LUT R9, R3, 0x4, RZ, 0xfc, !PT ;  /* 0x0000000403097812 */ /* 0x000fe200078efcff */
[----:B------:R-:W-:Y:S01]  /*0eb0*/  IMAD.MOV.U32 R7, RZ, RZ, R4 ;  /* 0x000000ffff077224 */ /* 0x000fe200078e0004 */
[----:B------:R-:W-:Y:S01]  /*0ec0*/  IABS R15, R17 ;  /* 0x00000011000f7213 */ /* 0x000fe20000000000 */
[----:B------:R-:W-:Y:S01]  /*0ed0*/  @!P0 IMAD.IADD R119, R119, 0x1, -R8 ;  /* 0x0000000177778824 */ /* 0x000fe200078e0a08 */
[----:B------:R-:W-:Y:S01]  /*0ee0*/  IABS R11, R9 ;  /* 0x00000009000b7213 */ /* 0x000fe20000000000 */
[----:B------:R-:W-:Y:S01]  /*0ef0*/  IMAD.HI.U32 R4, R6, R7, RZ ;  /* 0x0000000706047227 */ /* 0x000fe200078e00ff */
[----:B------:R-:W-:-:S02]  /*0f00*/  ISETP.GE.AND P3, PT, R9, RZ, PT ;  /* 0x000000ff0900720c */ /* 0x000fc40003f66270 */
[----:B------:R-:W-:Y:S01]  /*0f10*/  ISETP.GT.U32.AND P1, PT, R8, R119, PT ;  /* 0x000000770800720c */ /* 0x000fe20003f24070 */
[----:B------:R-:W-:Y:S01]  /*0f20*/  IMAD.MOV R9, RZ, RZ, -R4 ;  /* 0x000000ffff097224 */ /* 0x000fe200078e0a04 */
[C---:B------:R-:W-:Y:S01]  /*0f30*/  LOP3.LUT R12, R3.reuse, 0x8, RZ, 0xfc, !PT ;  /* 0x00000008030c7812 */ /* 0x040fe200078efcff */
[----:B------:R-:W-:Y:S01]  /*0f40*/  IMAD.HI.U32 R4, R6, R15, RZ ;  /* 0x0000000f06047227 */ /* 0x000fe200078e00ff */
[C---:B------:R-:W-:Y:S02]  /*0f50*/  LOP3.LUT R14, R3.reuse, 0xc, RZ, 0xfc, !PT ;  /* 0x0000000c030e7812 */ /* 0x040fe400078efcff */
[----:B------:R-:W-:Y:S01]  /*0f60*/  ISETP.GE.AND P0, PT, R12, RZ, PT ;  /* 0x000000ff0c00720c */ /* 0x000fe20003f06270 */
[----:B------:R-:W-:Y:S01]  /*0f70*/  IMAD.MOV R4, RZ, RZ, -R4 ;  /* 0x000000ffff047224 */ /* 0x000fe200078e0a04 */
[----:B------:R-:W-:Y:S01]  /*0f80*/  IABS R12, R12 ;  /* 0x0000000c000c7213 */ /* 0x000fe20000000000 */
[----:B------:R-:W-:Y:S01]  /*0f90*/  IMAD.HI.U32 R5, R6, R11, RZ ;  /* 0x0000000b06057227 */ /* 0x000fe200078e00ff */
[----:B------:R-:W-:-:S02]  /*0fa0*/  LOP3.LUT R16, R3, 0x18, RZ, 0xfc, !PT ;  /* 0x0000001803107812 */ /* 0x000fc400078efcff */
[----:B------:R-:W-:Y:S01]  /*0fb0*/  LOP3.LUT R18, R3, 0x4c, RZ, 0xfc, !PT ;  /* 0x0000004c03127812 */ /* 0x000fe200078efcff */
[C---:B------:R-:W-:Y:S01]  /*0fc0*/  IMAD R15, R2.reuse, R4, R15 ;  /* 0x00000004020f7224 */ /* 0x040fe200078e020f */
[----:B------:R-:W-:Y:S01]  /*0fd0*/  IABS R19, R16 ;  /* 0x0000001000137213 */ /* 0x000fe20000000000 */
[----:B------:R-:W-:Y:S01]  /*0fe0*/  @!P1 IMAD.IADD R119, R119, 0x1, -R8 ;  /* 0x0000000177779824 */ /* 0x000fe200078e0a08 */
[----:B------:R-:W-:Y:S01]  /*0ff0*/  IABS R47, R18 ;  /* 0x00000012002f7213 */ /* 0x000fe20000000000 */
[----:B------:R-:W-:Y:S01]  /*1000*/  IMAD.MOV R10, RZ, RZ, -R5 ;  /* 0x000000ffff0a7224 */ /* 0x000fe200078e0a05 */
[C---:B------:R-:W-:Y:S01]  /*1010*/  ISETP.GT.U32.AND P1, PT, R2.reuse, R15, PT ;  /* 0x0000000f0200720c */ /* 0x040fe20003f24070 */
[C---:B------:R-:W-:Y:S01]  /*1020*/  IMAD R5, R2.reuse, R9, R7 ;  /* 0x0000000902057224 */ /* 0x040fe200078e0207 */
[C---:B------:R-:W-:Y:S01]  /*1030*/  LOP3.LUT R20, R3.reuse, 0x50, RZ, 0xfc, !PT ;  /* 0x0000005003147812 */ /* 0x040fe200078efcff */
[C---:B------:R-:W-:Y:S01]  /*1040*/  IMAD R7, R2.reuse, R10, R11 ;  /* 0x0000000a02077224 */ /* 0x040fe200078e020b */
[----:B------:R-:W-:Y:S01]  /*1050*/  LOP3.LUT R10, R3, 0x10, RZ, 0xfc, !PT ;  /* 0x00000010030a7812 */ /* 0x000fe200078efcff */
[----:B------:R-:W-:Y:S01]  /*1060*/  IMAD.MOV.U32 R9, RZ, RZ, R12 ;  /* 0x000000ffff097224 */ /* 0x000fe200078e000c */
[----:B------:R-:W-:Y:S01]  /*1070*/  IABS R11, R14 ;  /* 0x0000000e000b7213 */ /* 0x000fe20000000000 */
[----:B------:R-:W-:Y:S01]  /*1080*/  @!P5 IMAD.MOV R119, RZ, RZ, -R119 ;  /* 0x000000ffff77d224 */ /* 0x000fe200078e0a77 */
[----:B------:R-:W-:Y:S01]  /*1090*/  ISETP.GT.U32.AND P6, PT, R2, R7, PT ;  /* 0x000000070200720c */ /* 0x000fe20003fc4070 */
[----:B------:R-:W-:Y:S01]  /*10a0*/  IMAD.HI.U32 R4, R6, R9, RZ ;  /* 0x0000000906047227 */ /* 0x000fe200078e00ff */
[----:B------:R-:W-:-:S02]  /*10b0*/  @!P4 LOP3.LUT R119, RZ, R58, RZ, 0x33, !PT ;  /* 0x0000003aff77c212 */ /* 0x000fc400078e33ff */
[----:B------:R-:W-:Y:S01]  /*10c0*/  IABS R13, R10 ;  /* 0x0000000a000d7213 */ /* 0x000fe20000000000 */
[----:B------:R-:W-:Y:S01]  /*10d0*/  @!P1 IMAD.IADD R15, R15, 0x1, -R2 ;  /* 0x000000010f0f9824 */ /* 0x000fe200078e0a02 */
[----:B------:R-:W-:Y:S01]  /*10e0*/  ISETP.GT.U32.AND P2, PT, R2, R5, PT ;  /* 0x000000050200720c */ /* 0x000fe20003f44070 */
[----:B------:R-:W-:Y:S01]  /*10f0*/  IMAD.MOV R4, RZ, RZ, -R4 ;  /* 0x000000ffff047224 */ /* 0x000fe200078e0a04 */
[----:B------:R-:W-:Y:S01]  /*1100*/  LOP3.LUT R12, R3, 0x14, RZ, 0xfc, !PT ;  /* 0x00000014030c7812 */ /* 0x000fe200078efcff */
[----:B------:R-:W-:Y:S01]  /*1110*/  IMAD.HI.U32 R8, R6, R11, RZ ;  /* 0x0000000b06087227 */ /* 0x000fe200078e00ff */
[C---:B------:R-:W-:Y:S02]  /*1120*/  ISETP.GT.U32.AND P4, PT, R2.reuse, R15, PT ;  /* 0x0000000f0200720c */ /* 0x040fe40003f84070 */
[----:B------:R-:W-:Y:S01]  /*1130*/  IABS R49, R20 ;  /* 0x0000001400317213 */ /* 0x000fe20000000000 */
[----:B------:R-:W-:Y:S01]  /*1140*/  @!P6 IMAD.IADD R7, R7, 0x1, -R2 ;  /* 0x000000010707e824 */ /* 0x000fe200078e0a02 */
[----:B------:R-:W-:Y:S01]  /*1150*/  ISETP.GE.AND P6, PT, R17, RZ, PT ;  /* 0x000000ff1100720c */ /* 0x000fe20003fc6270 */
[----:B------:R-:W-:Y:S01]  /*1160*/  IMAD R9, R2, R4, R9 ;  /* 0x0000000402097224 */ /* 0x000fe200078e0209 */
[----:B------:R-:W-:Y:S01]  /*1170*/  IABS R17, R12 ;  /* 0x0000000c00117213 */ /* 0x000fe20000000000 */
[----:B------:R-:W-:Y:S01]  /*1180*/  IMAD.HI.U32 R4, R6, R13, RZ ;  /* 0x0000000d06047227 */ /* 0x000fe200078e00ff */
[----:B------:R-:W-:-:S02]  /*1190*/  LOP3.LUT R22, R3, 0x58, RZ, 0xfc, !PT ;  /* 0x0000005803167812 */ /* 0x000fc400078efcff */
[C---:B------:R-:W-:Y:S01]  /*11a0*/  ISETP.GT.U32.AND P5, PT, R2.reuse, R9, PT ;  /* 0x000000090200720c */ /* 0x040fe20003fa4070 */
[----:B------:R-:W-:Y:S01]  /*11b0*/  IMAD.MOV R4, RZ, RZ, -R4 ;  /* 0x000000ffff047224 */ /* 0x000fe200078e0a04 */
[----:B------:R-:W-:Y:S01]  /*11c0*/  LOP3.LUT R24, R3, 0x5c, RZ, 0xfc, !PT ;  /* 0x0000005c03187812 */ /* 0x000fe200078efcff */
[----:B------:R-:W-:Y:S01]  /*11d0*/  @!P4 IMAD.IADD R15, R15, 0x1, -R2 ;  /* 0x000000010f0fc824 */ /* 0x000fe200078e0a02 */
[C---:B------:R-:W-:Y:S01]  /*11e0*/  ISETP.GT.U32.AND P4, PT, R2.reuse, R7, PT ;  /* 0x000000070200720c */ /* 0x040fe20003f84070 */
[----:B------:R-:W-:Y:S01]  /*11f0*/  IMAD.MOV R8, RZ, RZ, -R8 ;  /* 0x000000ffff087224 */ /* 0x000fe200078e0a08 */
[----:B------:R-:W-:Y:S01]  /*1200*/  IABS R55, R24 ;  /* 0x0000001800377213 */ /* 0x000fe20000000000 */
[C---:B------:R-:W-:Y:S01]  /*1210*/  IMAD R13, R2.reuse, R4, R13 ;  /* 0x00000004020d7224 */ /* 0x040fe200078e020d */
[C---:B------:R-:W-:Y:S01]  /*1220*/  LOP3.LUT R26, R3.reuse, 0x60, RZ, 0xfc, !PT ;  /* 0x00000060031a7812 */ /* 0x040fe200078efcff */
[----:B------:R-:W-:Y:S01]  /*1230*/  IMAD.MOV.U32 R75, RZ, RZ, R15 ;  /* 0x000000ffff4b7224 */ /* 0x000fe200078e000f */
[----:B------:R-:W-:Y:S01]  /*1240*/  LOP3.LUT R28, R3, 0x70, RZ, 0xfc, !PT ;  /* 0x00000070031c7812 */ /* 0x000fe200078efcff */
[C---:B------:R-:W-:Y:S01]  /*1250*/  IMAD R11, R2.reuse, R8, R11 ;  /* 0x00000008020b7224 */ /* 0x040fe200078e020b */
[----:B------:R-:W-:Y:S01]  /*1260*/  IABS R57, R26 ;  /* 0x0000001a00397213 */ /* 0x000fe20000000000 */
[----:B------:R-:W-:Y:S01]  /*1270*/  @!P6 IMAD.MOV R75, RZ, RZ, -R75 ;  /* 0x000000ffff4be224 */ /* 0x000fe200078e0a4b */
[C---:B------:R-:W-:Y:S01]  /*1280*/  ISETP.GT.U32.AND P6, PT, R2.reuse, R13, PT ;  /* 0x0000000d0200720c */ /* 0x040fe20003fc4070 */
[----:B------:R-:W-:Y:S01]  /*1290*/  @!P2 IMAD.IADD R5, R5, 0x1, -R2 ;  /* 0x000000010505a824 */ /* 0x000fe200078e0a02 */
[----:B------:R-:W-:Y:S01]  /*12a0*/  ISETP.GT.U32.AND P2, PT, R2, R11, PT ;  /* 0x0000000b0200720c */ /* 0x000fe20003f44070 */
[----:B------:R-:W-:Y:S01]  /*12b0*/  IMAD.HI.U32 R4, R6, R17, RZ ;  /* 0x0000001106047227 */ /* 0x000fe200078e00ff */
[----:B------:R-:W-:-:S02]  /*12c0*/  LOP3.LUT R30, R3, 0x74, RZ, 0xfc, !PT ;  /* 0x00000074031e7812 */ /* 0x000fc400078efcff */
[C---:B------:R-:W-:Y:S01]  /*12d0*/  ISETP.GT.U32.AND P1, PT, R2.reuse, R5, PT ;  /* 0x000000050200720c */ /* 0x040fe20003f24070 */
[----:B------:R-:W-:Y:S01]  /*12e0*/  IMAD.MOV R4, RZ, RZ, -R4 ;  /* 0x000000ffff047224 */ /* 0x000fe200078e0a04 */
[----:B------:R-:W-:Y:S01]  /*12f0*/  IABS R69, R28 ;  /* 0x0000001c00457213 */ /* 0x000fe20000000000 */
[--C-:B------:R-:W-:Y:S01]  /*1300*/  @!P5 IMAD.IADD R9, R9, 0x1, -R2.reuse ;  /* 0x000000010909d824 */ /* 0x100fe200078e0a02 */
[----:B------:R-:W-:Y:S01]  /*1310*/  ISETP.GE.AND P5, PT, R3, RZ, PT ;  /* 0x000000ff0300720c */ /* 0x000fe20003fa6270 */
[C---:B------:R-:W-:Y:S02]  /*1320*/  IMAD R15, R2.reuse, R4, R17 ;  /* 0x00000004020f7224 */ /* 0x040fe400078e0211 */
[--C-:B------:R-:W-:Y:S02]  /*1330*/  @!P6 IMAD.IADD R13, R13, 0x1, -R2.reuse ;  /* 0x000000010d0de824 */ /* 0x100fe400078e0a02 */
[----:B------:R-:W-:Y:S01]  /*1340*/  @!P2 IMAD.IADD R11, R11, 0x1, -R2 ;  /* 0x000000010b0ba824 */ /* 0x000fe200078e0a02 */
[----:B------:R-:W-:Y:S01]  /*1350*/  ISETP.GT.U32.AND P6, PT, R2, R15, PT ;  /* 0x0000000f0200720c */ /* 0x000fe20003fc4070 */
[----:B------:R-:W-:Y:S01]  /*1360*/  IMAD.HI.U32 R8, R6, R19, RZ ;  /* 0x0000001306087227 */ /* 0x000fe200078e00ff */
[----:B------:R-:W-:-:S03]  /*1370*/  ISETP.GT.U32.AND P2, PT, R2, R9, PT ;  /* 0x000000090200720c */ /* 0x000fc60003f44070 */
[----:B------:R-:W-:Y:S01]  /*1380*/  @!P4 IMAD.IADD R7, R7, 0x1, -R2 ;  /* 0x000000010707c824 */ /* 0x000fe200078e0a02 */
[----:B------:R-:W-:Y:S01]  /*1390*/  ISETP.GE.AND P4, PT, R10, RZ, PT ;  /* 0x000000ff0a00720c */ /* 0x000fe20003f86270 */
[----:B------:R-:W-:Y:S01]  /*13a0*/  IMAD.MOV R8, RZ, RZ, -R8 ;  /* 0x000000ffff087224 */ /* 0x000fe200078e0a08 */
[----:B------:R-:W-:Y:S01]  /*13b0*/  LOP3.LUT R10, R3, 0x1c, RZ, 0xfc, !PT ;  /* 0x0000001c030a7812 */ /* 0x000fe200078efcff */
[--C-:B------:R-:W-:Y:S01]  /*13c0*/  @!P1 IMAD.IADD R5, R5, 0x1, -R2.reuse ;  /* 0x0000000105059824 */ /* 0x100fe200078e0a02 */
[C---:B------:R-:W-:Y:S01]  /*13d0*/  ISETP.GT.U32.AND P1, PT, R2.reuse, R11, PT ;  /* 0x0000000b0200720c */ /* 0x040fe20003f24070 */
[C---:B------:R-:W-:Y:S01]  /*13e0*/  IMAD R17, R2.reuse, R8, R19 ;  /* 0x0000000802117224 */ /* 0x040fe200078e0213 */
[----:B------:R-:W-:Y:S01]  /*13f0*/  IABS R19, R10 ;  /* 0x0000000a00137213 */ /* 0x000fe20000000000 */
[--C-:B------:R-:W-:Y:S01]  /*1400*/  @!P6 IMAD.IADD R15, R15, 0x1, -R2.reuse ;  /* 0x000000010f0fe824 */ /* 0x100fe200078e0a02 */
[----:B------:R-:W-:Y:S01]  /*1410*/  ISETP.GT.U32.AND P6, PT, R2, R13, PT ;  /* 0x0000000d0200720c */ /* 0x000fe20003fc4070 */
[----:B------:R-:W-:Y:S01]  /*1420*/  @!P2 IMAD.IADD R9, R9, 0x1, -R2 ;  /* 0x000000010909a824 */ /* 0x000fe200078e0a02 */
[----:B------:R-:W-:Y:S01]  /*1430*/  ISETP.GE.AND P2, PT, R12, RZ, PT ;  /* 0x000000ff0c00720c */ /* 0x000fe20003f46270 */
[----:B------:R-:W-:Y:S01]  /*1440*/  IMAD.HI.U32 R4, R6, R19, RZ ;  /* 0x0000001306047227 */ /* 0x000fe200078e00ff */
[----:B------:R-:W-:-:S03]  /*1450*/  LOP3.LUT R12, R3, 0x20, RZ, 0xfc, !PT ;  /* 0x00000020030c7812 */ /* 0x000fc600078efcff */
[----:B------:R-:W-:Y:S01]  /*1460*/  @!P0 IMAD.MOV R9, RZ, RZ, -R9 ;  /* 0x000000ffff098224 */ /* 0x000fe200078e0a09 */
[----:B------:R-:W-:Y:S01]  /*1470*/  ISETP.GT.U32.AND P0, PT, R2, R17, PT ;  /* 0x000000110200720c */ /* 0x000fe20003f04070 */
[----:B------:R-:W-:Y:S01]  /*1480*/  IMAD.MOV R8, RZ, RZ, -R4 ;  /* 0x000000ffff087224 */ /* 0x000fe200078e0a04 */
[----:B------:R-:W-:Y:S01]  /*1490*/  IABS R21, R12 ;  /* 0x0000000c00157213 */ /* 0x000fe20000000000 */
[----:B------:R-:W-:Y:S01]  /*14a0*/  @!P5 IMAD.MOV R5, RZ, RZ, -R5 ;  /* 0x000000ffff05d224 */ /* 0x000fe200078e0a05 */
[----:B------:R-:W-:Y:S01]  /*14b0*/  ISETP.GE.AND P5, PT, R14, RZ, PT ;  /* 0x000000ff0e00720c */ /* 0x000fe20003fa6270 */
[----:B------:R-:W-:Y:S01]  /*14c0*/  IMAD R19, R2, R8, R19 ;  /* 0x0000000802137224 */ /* 0x000fe200078e0213 */
[----:B------:R-:W-:Y:S01]  /*14d0*/  LOP3.LUT R14, R3, 0x24, RZ, 0xfc, !PT ;  /* 0x00000024030e7812 */ /* 0x000fe200078efcff */
[----:B------:R-:W-:Y:S02]  /*14e0*/  @!P6 IMAD.IADD R13, R13, 0x1, -R2 ;  /* 0x000000010d0de824 */ /* 0x000fe400078e0a02 */
[----:B------:R-:W-:Y:S01]  /*14f0*/  IMAD.HI.U32 R4, R6, R21, RZ ;  /* 0x0000001506047227 */ /* 0x000fe200078e00ff */
[----:B------:R-:W-:-:S02]  /*1500*/  ISETP.GT.U32.AND P6, PT, R2, R19, PT ;  /* 0x000000130200720c */ /* 0x000fc40003fc4070 */
[----:B------:R-:W-:Y:S01]  /*1510*/  IABS R23, R14 ;  /* 0x0000000e00177213 */ /* 0x000fe20000000000 */
[--C-:B------:R-:W-:Y:S02]  /*1520*/  @!P0 IMAD.IADD R17, R17, 0x1, -R2.reuse ;  /* 0x0000000111118824 */ /* 0x100fe400078e0a02 */
[----:B------:R-:W-:Y:S01]  /*1530*/  @!P1 IMAD.IADD R11, R11, 0x1, -R2 ;  /* 0x000000010b0b9824 */ /* 0x000fe200078e0a02 */
[----:B------:R-:W-:Y:S01]  /*1540*/  ISETP.GE.AND P1, PT, R16, RZ, PT ;  /* 0x000000ff1000720c */ /* 0x000fe20003f26270 */
[----:B------:R-:W-:Y:S01]  /*1550*/  IMAD.MOV R8, RZ, RZ, -R4 ;  /* 0x000000ffff087224 */ /* 0x000fe200078e0a04 */
[----:B------:R-:W-:Y:S01]  /*1560*/  ISETP.GT.U32.AND P0, PT, R2, R17, PT ;  /* 0x000000110200720c */ /* 0x000fe20003f04070 */
[----:B------:R-:W-:Y:S01]  /*1570*/  IMAD.HI.U32 R4, R6, R23, RZ ;  /* 0x0000001706047227 */ /* 0x000fe200078e00ff */
[----:B------:R-:W-:-:S03]  /*1580*/  LOP3.LUT R16, R3, 0x28, RZ, 0xfc, !PT ;  /* 0x0000002803107812 */ /* 0x000fc600078efcff */
[----:B------:R-:W-:Y:S01]  /*1590*/  @!P6 IMAD.IADD R19, R19, 0x1, -R2 ;  /* 0x000000011313e824 */ /* 0x000fe200078e0a02 */
[----:B------:R-:W-:Y:S01]  /*15a0*/  IABS R25, R16 ;  /* 0x0000001000197213 */ /* 0x000fe20000000000 */
[----:B------:R-:W-:Y:S02]  /*15b0*/  IMAD.MOV R4, RZ, RZ, -R4 ;  /* 0x000000ffff047224 */ /* 0x000fe400078e0a04 */
[C---:B------:R-:W-:Y:S01]  /*15c0*/  IMAD R21, R2.reuse, R8, R21 ;  /* 0x0000000802157224 */ /* 0x040fe200078e0215 */
[C---:B------:R-:W-:Y:S01]  /*15d0*/  ISETP.GT.U32.AND P6, PT, R2.reuse, R19, PT ;  /* 0x000000130200720c */ /* 0x040fe20003fc4070 */
[----:B------:R-:W-:Y:S02]  /*15e0*/  IMAD R23, R2, R4, R23 ;  /* 0x0000000402177224 */ /* 0x000fe400078e0217 */
[----:B------:R-:W-:-:S04]  /*15f0*/  IMAD.HI.U32 R8, R6, R25, RZ ;  /* 0x0000001906087227 */ /* 0x000fc800078e00ff */
[----:B------:R-:W-:Y:S01]  /*1600*/  @!P0 IMAD.IADD R17, R17, 0x1, -R2 ;  /* 0x0000000111118824 */ /* 0x000fe200078e0a02 */
[C---:B------:R-:W-:Y:S01]  /*1610*/  ISETP.GT.U32.AND P0, PT, R2.reuse, R23, PT ;  /* 0x000000170200720c */ /* 0x040fe20003f04070 */
[----:B------:R-:W-:Y:S02]  /*1620*/  IMAD.MOV R8, RZ, RZ, -R8 ;  /* 0x000000ffff087224 */ /* 0x000fe400078e0a08 */
[----:B------:R-:W-:Y:S01]  /*1630*/  @!P3 IMAD.MOV R7, RZ, RZ, -R7 ;  /* 0x000000ffff07b224 */ /* 0x000fe200078e0a07 */
[C---:B------:R-:W-:Y:S01]  /*1640*/  ISETP.GT.U32.AND P3, PT, R2.reuse, R15, PT ;  /* 0x0000000f0200720c */ /* 0x040fe20003f64070 */
[----:B------:R-:W-:Y:S02]  /*1650*/  IMAD R25, R2, R8, R25 ;  /* 0x0000000802197224 */ /* 0x000fe400078e0219 */
[----:B------:R-:W-:Y:S01]  /*1660*/  @!P5 IMAD.MOV R11, RZ, RZ, -R11 ;  /* 0x000000ffff0bd224 */ /* 0x000fe200078e0a0b */
[----:B------:R-:W-:Y:S01]  /*1670*/  ISETP.GE.AND P5, PT, R10, RZ, PT ;  /* 0x000000ff0a00720c */ /* 0x000fe20003fa6270 */
[--C-:B------:R-:W-:Y:S01]  /*1680*/  @!P6 IMAD.IADD R19, R19, 0x1, -R2.reuse ;  /* 0x000000011313e824 */ /* 0x100fe200078e0a02 */
[C---:B------:R-:W-:Y:S01]  /*1690*/  ISETP.GT.U32.AND P6, PT, R2.reuse, R25, PT ;  /* 0x000000190200720c */ /* 0x040fe20003fc4070 */
[----:B------:R-:W-:Y:S01]  /*16a0*/  @!P4 IMAD.MOV R13, RZ, RZ, -R13 ;  /* 0x000000ffff0dc224 */ /* 0x000fe200078e0a0d */
[----:B------:R-:W-:Y:S01]  /*16b0*/  LOP3.LUT R10, R3, 0x2c, RZ, 0xfc, !PT ;  /* 0x0000002c030a7812 */ /* 0x000fe200078efcff */
[--C-:B------:R-:W-:Y:S01]  /*16c0*/  @!P0 IMAD.IADD R23, R23, 0x1, -R2.reuse ;  /* 0x0000000117178824 */ /* 0x100fe200078e0a02 */
[----:B------:R-:W-:Y:S01]  /*16d0*/  ISETP.GT.U32.AND P4, PT, R2, R21, PT ;  /* 0x000000150200720c */ /* 0x000fe20003f84070 */
[----:B------:R-:W-:Y:S01]  /*16e0*/  @!P1 IMAD.MOV R17, RZ, RZ, -R17 ;  /* 0x000000ffff119224 */ /* 0x000fe200078e0a11 */
[----:B------:R-:W-:Y:S01]  /*16f0*/  IABS R27, R10 ;  /* 0x0000000a001b7213 */ /* 0x000fe20000000000 */
[----:B------:R-:W-:Y:S01]  /*1700*/  @!P3 IMAD.IADD R15, R15, 0x1, -R2 ;  /* 0x000000010f0fb824 */ /* 0x000fe200078e0a02 */
[----:B------:R-:W-:-:S02]  /*1710*/  ISETP.GE.AND P3, PT, R12, RZ, PT ;  /* 0x000000ff0c00720c */ /* 0x000fc40003f66270 */
[----:B------:R-:W-:Y:S01]  /*1720*/  ISETP.GT.U32.AND P0, PT, R2, R23, PT ;  /* 0x000000170200720c */ /* 0x000fe20003f04070 */
[----:B------:R-:W-:Y:S01]  /*1730*/  IMAD.HI.U32 R4, R6, R27, RZ ;  /* 0x0000001b06047227 */ /* 0x000fe200078e00ff */
[----:B------:R-:W-:Y:S02]  /*1740*/  LOP3.LUT R12, R3, 0x30, RZ, 0xfc, !PT ;  /* 0x00000030030c7812 */ /* 0x000fe400078efcff */
[----:B------:R-:W-:Y:S01]  /*1750*/  ISETP.GE.AND P1, PT, R16, RZ, PT ;  /* 0x000000ff1000720c */ /* 0x000fe20003f26270 */
[----:B------:R-:W-:Y:S01]  /*1760*/  @!P6 IMAD.IADD R25, R25, 0x1, -R2 ;  /* 0x000000011919e824 */ /* 0x000fe200078e0a02 */
[----:B------:R-:W-:Y:S01]  /*1770*/  IABS R33, R12 ;  /* 0x0000000c00217213 */ /* 0x000fe20000000000 */
[----:B------:R-:W-:Y:S01]  /*1780*/  IMAD.MOV R4, RZ, RZ, -R4 ;  /* 0x000000ffff047224 */ /* 0x000fe200078e0a04 */
[----:B------:R-:W-:Y:S01]  /*1790*/  LOP3.LUT R16, R3, 0x48, RZ, 0xfc, !PT ;  /* 0x0000004803107812 */ /* 0x000fe200078efcff */
[----:B------:R-:W-:Y:S01]  /*17a0*/  @!P4 IMAD.IADD R21, R21, 0x1, -R2 ;  /* 0x000000011515c824 */ /* 0x000fe200078e0a02 */
[C---:B------:R-:W-:Y:S01]  /*17b0*/  ISETP.GT.U32.AND P6, PT, R2.reuse, R25, PT ;  /* 0x000000190200720c */ /* 0x040fe20003fc4070 */
[----:B------:R-:W-:Y:S01]  /*17c0*/  IMAD R27, R2, R4, R27 ;  /* 0x00000004021b7224 */ /* 0x000fe200078e021b */
[----:B------:R-:W-:Y:S01]  /*17d0*/  LOP3.LUT R4, R3, 0x34, RZ, 0xfc, !PT ;  /* 0x0000003403047812 */ /* 0x000fe200078efcff */
[----:B------:R-:W-:Y:S01]  /*17e0*/  IMAD.HI.U32 R8, R6, R33, RZ ;  /* 0x0000002106087227 */ /* 0x000fe200078e00ff */
[----:B------:R-:W-:-:S02]  /*17f0*/  ISETP.GT.U32.AND P4, PT, R2, R21, PT ;  /* 0x000000150200720c */ /* 0x000fc40003f84070 */
[----:B------:R-:W-:Y:S01]  /*1800*/  IABS R31, R4 ;  /* 0x00000004001f7213 */ /* 0x000fe20000000000 */
[----:B------:R-:W-:Y:S01]  /*1810*/  @!P0 IMAD.IADD R23, R23, 0x1, -R2 ;  /* 0x0000000117178824 */ /* 0x000fe200078e0a02 */
[----:B------:R-:W-:Y:S01]  /*1820*/  ISETP.GT.U32.AND P0, PT, R2, R27, PT ;  /* 0x0000001b0200720c */ /* 0x000fe20003f04070 */
[----:B------:R-:W-:Y:S01]  /*1830*/  IMAD.MOV R8, RZ, RZ, -R8 ;  /* 0x000000ffff087224 */ /* 0x000fe200078e0a08 */
[----:B------:R-:W-:Y:S01]  /*1840*/  IABS R45, R16 ;  /* 0x00000010002d7213 */ /* 0x000fe20000000000 */
[----:B------:R-:W-:Y:S01]  /*1850*/  @!P5 IMAD.MOV R19, RZ, RZ, -R19 ;  /* 0x000000ffff13d224 */ /* 0x000fe200078e0a13 */
[----:B------:R-:W-:Y:S01]  /*1860*/  ISETP.GE.AND P5, PT, R10, RZ, PT ;  /* 0x000000ff0a00720c */ /* 0x000fe20003fa6270 */
[C---:B------:R-:W-:Y:S01]  /*1870*/  IMAD R33, R2.reuse, R8, R33 ;  /* 0x0000000802217224 */ /* 0x040fe200078e0221 */
[----:B------:R-:W-:Y:S01]  /*1880*/  LOP3.LUT R8, R3, 0x38, RZ, 0xfc, !PT ;  /* 0x0000003803087812 */ /* 0x000fe200078efcff */
[--C-:B------:R-:W-:Y:S01]  /*1890*/  @!P6 IMAD.IADD R25, R25, 0x1, -R2.reuse ;  /* 0x000000011919e824 */ /* 0x100fe200078e0a02 */
[----:B------:R-:W-:Y:S01]  /*18a0*/  LOP3.LUT R10, R3, 0x3c, RZ, 0xfc, !PT ;  /* 0x0000003c030a7812 */ /* 0x000fe200078efcff */
[--C-:B------:R-:W-:Y:S01]  /*18b0*/  @!P4 IMAD.IADD R21, R21, 0x1, -R2.reuse ;  /* 0x000000011515c824 */ /* 0x100fe200078e0a02 */
[----:B------:R-:W-:Y:S01]  /*18c0*/  ISETP.GT.U32.AND P6, PT, R2, R33, PT ;  /* 0x000000210200720c */ /* 0x000fe20003fc4070 */
[----:B------:R-:W-:Y:S01]  /*18d0*/  IMAD.MOV.U32 R29, RZ, RZ, R25 ;  /* 0x000000ffff1d7224 */ /* 0x000fe200078e0019 */
[----:B------:R-:W-:Y:S01]  /*18e0*/  IABS R35, R8 ;  /* 0x0000000800237213 */ /* 0x000fe20000000000 */
[----:B------:R-:W-:Y:S01]  /*18f0*/  @!P0 IMAD.IADD R27, R27, 0x1, -R2 ;  /* 0x000000011b1b8824 */ /* 0x000fe200078e0a02 */
[----:B------:R-:W-:Y:S01]  /*1900*/  IABS R37, R10 ;  /* 0x0000000a00257213 */ /* 0x000fe20000000000 */
[----:B------:R-:W-:Y:S01]  /*1910*/  @!P3 IMAD.MOV R21, RZ, RZ, -R21 ;  /* 0x000000ffff15b224 */ /* 0x000fe200078e0a15 */
[----:B------:R-:W-:Y:S01]  /*1920*/  ISETP.GE.AND P3, PT, R4, RZ, PT ;  /* 0x000000ff0400720c */ /* 0x000fe20003f66270 */
[----:B------:R-:W-:Y:S01]  /*1930*/  IMAD.HI.U32 R4, R6, R31, RZ ;  /* 0x0000001f06047227 */ /* 0x000fe200078e00ff */
[----:B------:R-:W-:-:S02]  /*1940*/  ISETP.GT.U32.AND P0, PT, R2, R27, PT ;  /* 0x0000001b0200720c */ /* 0x000fc40003f04070 */
[----:B------:R-:W-:Y:S01]  /*1950*/  ISETP.GE.AND P4, PT, R12, RZ, PT ;  /* 0x000000ff0c00720c */ /* 0x000fe20003f86270 */
[----:B------:R-:W-:Y:S01]  /*1960*/  IMAD.MOV R4, RZ, RZ, -R4 ;  /* 0x000000ffff047224 */ /* 0x000fe200078e0a04 */
[----:B------:R-:W-:Y:S01]  /*1970*/  LOP3.LUT R12, R3, 0x40, RZ, 0xfc, !PT ;  /* 0x00000040030c7812 */ /* 0x000fe200078efcff */
[----:B------:R-:W-:Y:S02]  /*1980*/  @!P6 IMAD.IADD R33, R33, 0x1, -R2 ;  /* 0x000000012121e824 */ /* 0x000fe400078e0a02 */
[----:B------:R-:W-:Y:S01]  /*1990*/  IMAD R25, R2, R4, R31 ;  /* 0x0000000402197224 */ /* 0x000fe200078e021f */
[----:B------:R-:W-:Y:S01]  /*19a0*/  IABS R41, R12 ;  /* 0x0000000c00297213 */ /* 0x000fe20000000000 */
[----:B------:R-:W-:Y:S01]  /*19b0*/  IMAD.HI.U32 R4, R6, R35, RZ ;  /* 0x0000002306047227 */ /* 0x000fe200078e00ff */
[----:B------:R-:W-:-:S03]  /*19c0*/  ISETP.GT.U32.AND P6, PT, R2, R33, PT ;  /* 0x000000210200720c */ /* 0x000fc60003fc4070 */
[----:B------:R-:W-:Y:S01]  /*19d0*/  @!P1 IMAD.MOV R29, RZ, RZ, -R29 ;  /* 0x000000ffff1d9224 */ /* 0x000fe200078e0a1d */
[----:B------:R-:W-:Y:S01]  /*19e0*/  ISETP.GE.AND P1, PT, R10, RZ, PT ;  /* 0x000000ff0a00720c */ /* 0x000fe20003f26270 */
[----:B------:R-:W-:Y:S01]  /*19f0*/  @!P2 IMAD.MOV R15, RZ, RZ, -R15 ;  /* 0x000000ffff0fa224 */ /* 0x000fe200078e0a0f */
[----:B------:R-:W-:Y:S01]  /*1a00*/  ISETP.GE.AND P2, PT, R14, RZ, PT ;  /* 0x000000ff0e00720c */ /* 0x000fe20003f46270 */
[----:B------:R-:W-:Y:S01]  /*1a10*/  @!P0 IMAD.IADD R27, R27, 0x1, -R2 ;  /* 0x000000011b1b8824 */ /* 0x000fe200078e0a02 */
[C---:B------:R-:W-:Y:S01]  /*1a20*/  ISETP.GT.U32.AND P0, PT, R2.reuse, R25, PT ;  /* 0x000000190200720c */ /* 0x040fe20003f04070 */
[----:B------:R-:W-:Y:S01]  /*1a30*/  IMAD.MOV R10, RZ, RZ, -R4 ;  /* 0x000000ffff0a7224 */ /* 0x000fe200078e0a04 */
[----:B------:R-:W-:Y:S01]  /*1a40*/  LOP3.LUT R14, R3, 0x44, RZ, 0xfc, !PT ;  /* 0x00000044030e7812 */ /* 0x000fe200078efcff */
[----:B------:R-:W-:Y:S02]  /*1a50*/  IMAD.MOV.U32 R31, RZ, RZ, R27 ;  /* 0x000000ffff1f7224 */ /* 0x000fe400078e001b */
[----:B------:R-:W-:Y:S01]  /*1a60*/  IMAD R27, R2, R10, R35 ;  /* 0x0000000a021b7224 */ /* 0x000fe200078e0223 */
[----:B------:R-:W-:Y:S01]  /*1a70*/  IABS R43, R14 ;  /* 0x0000000e002b7213 */ /* 0x000fe20000000000 */
[----:B------:R-:W-:-:S02]  /*1a80*/  @!P6 IMAD.IADD R33, R33, 0x1, -R2 ;  /* 0x000000012121e824 */ /* 0x000fc400078e0a02 */
[----:B------:R-:W-:Y:S01]  /*1a90*/  IMAD.HI.U32 R4, R6, R41, RZ ;  /* 0x0000002906047227 */ /* 0x000fe200078e00ff */
[----:B------:R-:W-:-:S03]  /*1aa0*/  ISETP.GT.U32.AND P6, PT, R2, R27, PT ;  /* 0x0000001b0200720c */ /* 0x000fc60003fc4070 */
[----:B------:R-:W-:Y:S01]  /*1ab0*/  @!P2 IMAD.MOV R23, RZ, RZ, -R23 ;  /* 0x000000ffff17a224 */ /* 0x000fe200078e0a17 */
[----:B------:R-:W-:Y:S01]  /*1ac0*/  ISETP.GE.AND P2, PT, R8, RZ, PT ;  /* 0x000000ff0800720c */ /* 0x000fe20003f46270 */
[----:B------:R-:W-:-:S04]  /*1ad0*/  IMAD.HI.U32 R8, R6, R37, RZ ;  /* 0x0000002506087227 */ /* 0x000fc800078e00ff */
[----:B------:R-:W-:Y:S02]  /*1ae0*/  @!P0 IMAD.IADD R25, R25, 0x1, -R2 ;  /* 0x0000000119198824 */ /* 0x000fe400078e0a02 */
[----:B------:R-:W-:Y:S02]  /*1af0*/  IMAD.MOV R8, RZ, RZ, -R8 ;  /* 0x000000ffff087224 */ /* 0x000fe400078e0a08 */
[----:B------:R-:W-:Y:S01]  /*1b00*/  @!P6 IMAD.IADD R27, R27, 0x1, -R2 ;  /* 0x000000011b1be824 */ /* 0x000fe200078e0a02 */
[C---:B------:R-:W-:Y:S01]  /*1b10*/  ISETP.GT.U32.AND P6, PT, R2.reuse, R25, PT ;  /* 0x000000190200720c */ /* 0x040fe20003fc4070 */
[----:B------:R-:W-:Y:S02]  /*1b20*/  IMAD R35, R2, R8, R37 ;  /* 0x0000000802237224 */ /* 0x000fe400078e0225 */
[----:B------:R-:W-:Y:S02]  /*1b30*/  IMAD.MOV R4, RZ, RZ, -R4 ;  /* 0x000000ffff047224 */ /* 0x000fe400078e0a04 */
[----:B------:R-:W-:Y:S01]  /*1b40*/  IMAD.HI.U32 R8, R6, R45, RZ ;  /* 0x0000002d06087227 */ /* 0x000fe200078e00ff */
[----:B------:R-:W-:-:S03]  /*1b50*/  ISETP.GT.U32.AND P0, PT, R2, R35, PT ;  /* 0x000000230200720c */ /* 0x000fc60003f04070 */
[C---:B------:R-:W-:Y:S02]  /*1b60*/  IMAD R41, R2.reuse, R4, R41 ;  /* 0x0000000402297224 */ /* 0x040fe400078e0229 */
[----:B------:R-:W-:Y:S02]  /*1b70*/  IMAD.MOV R8, RZ, RZ, -R8 ;  /* 0x000000ffff087224 */ /* 0x000fe400078e0a08 */
[--C-:B------:R-:W-:Y:S01]  /*1b80*/  @!P6 IMAD.IADD R25, R25, 0x1, -R2.reuse ;  /* 0x000000011919e824 */ /* 0x100fe200078e0a02 */
[C---:B------:R-:W-:Y:S01]  /*1b90*/  ISETP.GT.U32.AND P6, PT, R2.reuse, R41, PT ;  /* 0x000000290200720c */ /* 0x040fe20003fc4070 */
[----:B------:R-:W-:Y:S01]  /*1ba0*/  @!P4 IMAD.MOV R33, RZ, RZ, -R33 ;  /* 0x000000ffff21c224 */ /* 0x000fe200078e0a21 */
[C---:B------:R-:W-:Y:S01]  /*1bb0*/  ISETP.GT.U32.AND P4, PT, R2.reuse, R27, PT ;  /* 0x0000001b0200720c */ /* 0x040fe20003f84070 */
[----:B------:R-:W-:Y:S01]  /*1bc0*/  IMAD R45, R2, R8, R45 ;  /* 0x00000008022d7224 */ /* 0x000fe200078e022d */
[----:B------:R-:W-:Y:S01]  /*1bd0*/  IABS R8, R22 ;  /* 0x0000001600087213 */ /* 0x000fe20000000000 */
[----:B------:R-:W-:-:S02]  /*1be0*/  @!P0 IMAD.IADD R35, R35, 0x1, -R2 ;  /* 0x0000000123238824 */ /* 0x000fc400078e0a02 */
[----:B------:R-:W-:-:S03]  /*1bf0*/  IMAD.HI.U32 R4, R6, R43, RZ ;  /* 0x0000002b06047227 */ /* 0x000fc600078e00ff */
[C---:B------:R-:W-:Y:S01]  /*1c00*/  ISETP.GT.U32.AND P0, PT, R2.reuse, R35, PT ;  /* 0x000000230200720c */ /* 0x040fe20003f04070 */
[----:B------:R-:W-:Y:S02]  /*1c10*/  IMAD.MOV R4, RZ, RZ, -R4 ;  /* 0x000000ffff047224 */ /* 0x000fe400078e0a04 */
[--C-:B------:R-:W-:Y:S01]  /*1c20*/  @!P6 IMAD.IADD R41, R41, 0x1, -R2.reuse ;  /* 0x000000012929e824 */ /* 0x100fe200078e0a02 */
[C---:B------:R-:W-:Y:S01]  /*1c30*/  ISETP.GT.U32.AND P6, PT, R2.reuse, R45, PT ;  /* 0x0000002d0200720c */ /* 0x040fe20003fc4070 */
[----:B------:R-:W-:Y:S02]  /*1c40*/  IMAD R43, R2, R4, R43 ;  /* 0x00000004022b7224 */ /* 0x000fe400078e022b */
[----:B------:R-:W-:Y:S01]  /*1c50*/  @!P4 IMAD.IADD R27, R27, 0x1, -R2 ;  /* 0x000000011b1bc824 */ /* 0x000fe200078e0a02 */
[----:B------:R-:W-:Y:S01]  /*1c60*/  ISETP.GE.AND P4, PT, R14, RZ, PT ;  /* 0x000000ff0e00720c */ /* 0x000fe20003f86270 */
[----:B------:R-:W-:Y:S01]  /*1c70*/  IMAD.HI.U32 R10, R6, R47, RZ ;  /* 0x0000002f060a7227 */ /* 0x000fe200078e00ff */
[----:B------:R-:W-:-:S03]  /*1c80*/  LOP3.LUT R14, R3, 0x54, RZ, 0xfc, !PT ;  /* 0x00000054030e7812 */ /* 0x000fc600078efcff */
[--C-:B------:R-:W-:Y:S01]  /*1c90*/  @!P0 IMAD.IADD R35, R35, 0x1, -R2.reuse ;  /* 0x0000000123238824 */ /* 0x100fe200078e0a02 */
[----:B------:R-:W-:Y:S01]  /*1ca0*/  ISETP.GT.U32.AND P0, PT, R2, R43, PT ;  /* 0x0000002b0200720c */ /* 0x000fe20003f04070 */
[----:B------:R-:W-:Y:S01]  /*1cb0*/  @!P5 IMAD.MOV R31, RZ, RZ, -R31 ;  /* 0x000000ffff1fd224 */ /* 0x000fe200078e0a1f */
[----:B------:R-:W-:Y:S01]  /*1cc0*/  ISETP.GE.AND P5, PT, R12, RZ, PT ;  /* 0x000000ff0c00720c */ /* 0x000fe20003fa6270 */
[----:B------:R-:W-:Y:S01]  /*1cd0*/  @!P6 IMAD.IADD R45, R45, 0x1, -R2 ;  /* 0x000000012d2de824 */ /* 0x000fe200078e0a02 */
[----:B------:R-:W-:Y:S01]  /*1ce0*/  ISETP.GT.U32.AND P6, PT, R2, R41, PT ;  /* 0x000000290200720c */ /* 0x000fe20003fc4070 */
[----:B------:R-:W-:Y:S01]  /*1cf0*/  IMAD.MOV R10, RZ, RZ, -R10 ;  /* 0x000000ffff0a7224 */ /* 0x000fe200078e0a0a */
[----:B------:R-:W-:Y:S01]  /*1d00*/  IABS R51, R14 ;  /* 0x0000000e00337213 */ /* 0x000fe20000000000 */
[----:B------:R-:W-:-:S04]  /*1d10*/  IMAD.HI.U32 R12, R6, R49, RZ ;  /* 0x00000031060c7227 */ /* 0x000fc800078e00ff */
[----:B------:R-:W-:Y:S02]  /*1d20*/  IMAD R47, R2, R10, R47 ;  /* 0x0000000a022f7224 */ /* 0x000fe400078e022f */
[----:B------:R-:W-:Y:S02]  /*1d30*/  IMAD.MOV R12, RZ, RZ, -R12 ;  /* 0x000000ffff0c7224 */ /* 0x000fe400078e0a0c */
[----:B------:R-:W-:-:S04]  /*1d40*/  IMAD.HI.U32 R4, R6, R51, RZ ;  /* 0x0000003306047227 */ /* 0x000fc800078e00ff */
[----:B------:R-:W-:Y:S01]  /*1d50*/  @!P0 IMAD.IADD R43, R43, 0x1, -R2 ;  /* 0x000000012b2b8824 */ /* 0x000fe200078e0a02 */
[C---:B------:R-:W-:Y:S01]  /*1d60*/  ISETP.GT.U32.AND P0, PT, R2.reuse, R47, PT ;  /* 0x0000002f0200720c */ /* 0x040fe20003f04070 */
[----:B------:R-:W-:Y:S02]  /*1d70*/  IMAD R49, R2, R12, R49 ;  /* 0x0000000c02317224 */ /* 0x000fe400078e0231 */
[----:B------:R-:W-:Y:S02]  /*1d80*/  IMAD.MOV.U32 R39, RZ, RZ, R27 ;  /* 0x000000ffff277224 */ /* 0x000fe400078e001b */
[----:B------:R-:W-:Y:S02]  /*1d90*/  IMAD.MOV R4, RZ, RZ, -R4 ;  /* 0x000000ffff047224 */ /* 0x000fe400078e0a04 */
[----:B------:R-:W-:Y:S02]  /*1da0*/  IMAD.MOV.U32 R27, RZ, RZ, R8 ;  /* 0x000000ffff1b7224 */ /* 0x000fe400078e0008 */
[----:B------:R-:W-:-:S02]  /*1db0*/  IMAD.MOV.U32 R37, RZ, RZ, R25 ;  /* 0x000000ffff257224 */ /* 0x000fc400078e0019 */
[----:B------:R-:W-:Y:S01]  /*1dc0*/  @!P6 IMAD.IADD R41, R41, 0x1, -R2 ;  /* 0x000000012929e824 */ /* 0x000fe200078e0a02 */
[C---:B------:R-:W-:Y:S01]  /*1dd0*/  ISETP.GT.U32.AND P6, PT, R2.reuse, R49, PT ;  /* 0x000000310200720c */ /* 0x040fe20003fc4070 */
[----:B------:R-:W-:Y:S01]  /*1de0*/  IMAD R25, R2, R4, R51 ;  /* 0x0000000402197224 */ /* 0x000fe200078e0233 */
[----:B------:R-:W-:Y:S01]  /*1df0*/  IABS R51, R30 ;  /* 0x0000001e00337213 */ /* 0x000fe20000000000 */
[----:B------:R-:W-:-:S04]  /*1e00*/  IMAD.HI.U32 R4, R6, R27, RZ ;  /* 0x0000001b06047227 */ /* 0x000fc800078e00ff */
[----:B------:R-:W-:Y:S02]  /*1e10*/  IMAD.MOV R10, RZ, RZ, -R4 ;  /* 0x000000ffff0a7224 */ /* 0x000fe400078e0a04 */
[--C-:B------:R-:W-:Y:S02]  /*1e20*/  @!P0 IMAD.IADD R47, R47, 0x1, -R2.reuse ;  /* 0x000000012f2f8824 */ /* 0x100fe400078e0a02 */
[C---:B------:R-:W-:Y:S02]  /*1e30*/  IMAD R27, R2.reuse, R10, R27 ;  /* 0x0000000a021b7224 */ /* 0x040fe400078e021b */
[----:B------:R-:W-:Y:S01]  /*1e40*/  @!P6 IMAD.IADD R49, R49, 0x1, -R2 ;  /* 0x000000013131e824 */ /* 0x000fe200078e0a02 */
[----:B------:R-:W-:Y:S01]  /*1e50*/  ISETP.GT.U32.AND P0, PT, R2, R47, PT ;  /* 0x0000002f0200720c */ /* 0x000fe20003f04070 */
[----:B------:R-:W-:Y:S01]  /*1e60*/  IMAD.HI.U32 R4, R6, R55, RZ ;  /* 0x0000003706047227 */ /* 0x000fe200078e00ff */
[----:B------:R-:W-:-:S03]  /*1e70*/  ISETP.GT.U32.AND P6, PT, R2, R27, PT ;  /* 0x0000001b0200720c */ /* 0x000fc60003fc4070 */
[----:B------:R-:W-:Y:S01]  /*1e80*/  @!P2 IMAD.MOV R39, RZ, RZ, -R39 ;  /* 0x000000ffff27a224 */ /* 0x000fe200078e0a27 */
[C---:B------:R-:W-:Y:S01]  /*1e90*/  ISETP.GT.U32.AND P2, PT, R2.reuse, R43, PT ;  /* 0x0000002b0200720c */ /* 0x040fe20003f44070 */
[----:B------:R-:W-:Y:S02]  /*1ea0*/  IMAD.MOV R4, RZ, RZ, -R4 ;  /* 0x000000ffff047224 */ /* 0x000fe400078e0a04 */
[----:B------:R-:W-:Y:S01]  /*1eb0*/  @!P3 IMAD.MOV R37, RZ, RZ, -R37 ;  /* 0x000000ffff25b224 */ /* 0x000fe200078e0a25 */
[C---:B------:R-:W-:Y:S01]  /*1ec0*/  ISETP.GT.U32.AND P3, PT, R2.reuse, R45, PT ;  /* 0x0000002d0200720c */ /* 0x040fe20003f64070 */
[----:B------:R-:W-:Y:S02]  /*1ed0*/  IMAD R55, R2, R4, R55 ;  /* 0x0000000402377224 */ /* 0x000fe400078e0237 */
[--C-:B------:R-:W-:Y:S01]  /*1ee0*/  @!P0 IMAD.IADD R47, R47, 0x1, -R2.reuse ;  /* 0x000000012f2f8824 */ /* 0x100fe200078e0a02 */
[----:B------:R-:W-:Y:S01]  /*1ef0*/  ISETP.GE.AND P0, PT, R18, RZ, PT ;  /* 0x000000ff1200720c */ /* 0x000fe20003f06270 */
[----:B------:R-:W-:Y:S01]  /*1f00*/  @!P6 IMAD.IADD R27, R27, 0x1, -R2 ;  /* 0x000000011b1be824 */ /* 0x000fe200078e0a02 */
[----:B------:R-:W-:Y:S01]  /*1f10*/  LOP3.LUT R18, R3, 0x68, RZ, 0xfc, !PT ;  /* 0x0000006803127812 */ /* 0x000fe200078efcff */
[----:B------:R-:W-:Y:S01]  /*1f20*/  IMAD.HI.U32 R8, R6, R57, RZ ;  /* 0x0000003906087227 */ /* 0x000fe200078e00ff */
[----:B------:R-:W-:-:S02]  /*1f30*/  ISETP.GT.U32.AND P6, PT, R2, R55, PT ;  /* 0x000000370200720c */ /* 0x000fc40003fc4070 */
[----:B------:R-:W-:Y:S01]  /*1f40*/  IABS R63, R18 ;  /* 0x00000012003f7213 */ /* 0x000fe20000000000 */
[----:B------:R-:W-:Y:S01]  /*1f50*/  @!P2 IMAD.IADD R43, R43, 0x1, -R2 ;  /* 0x000000012b2ba824 */ /* 0x000fe200078e0a02 */
[----:B------:R-:W-:Y:S01]  /*1f60*/  ISETP.GT.U32.AND P2, PT, R2, R25, PT ;  /* 0x000000190200720c */ /* 0x000fe20003f44070 */
[----:B------:R-:W-:Y:S02]  /*1f70*/  IMAD.MOV R8, RZ, RZ, -R8 ;  /* 0x000000ffff087224 */ /* 0x000fe400078e0a08 */
[----:B------:R-:W-:Y:S01]  /*1f80*/  @!P3 IMAD.IADD R45, R45, 0x1, -R2 ;  /* 0x000000012d2db824 */ /* 0x000fe200078e0a02 */
[----:B------:R-:W-:Y:S01]  /*1f90*/  ISETP.GE.AND P3, PT, R16, RZ, PT ;  /* 0x000000ff1000720c */ /* 0x000fe20003f66270 */
[----:B------:R-:W-:Y:S01]  /*1fa0*/  IMAD R57, R2, R8, R57 ;  /* 0x0000000802397224 */ /* 0x000fe200078e0239 */
[----:B------:R-:W-:Y:S01]  /*1fb0*/  LOP3.LUT R16, R3, 0x64, RZ, 0xfc, !PT ;  /* 0x0000006403107812 */ /* 0x000fe200078efcff */
[----:B------:R-:W-:-:S03]  /*1fc0*/  IMAD.HI.U32 R8, R6, R63, RZ ;  /* 0x0000003f06087227 */ /* 0x000fc600078e00ff */
[----:B------:R-:W-:Y:S01]  /*1fd0*/  IABS R61, R16 ;  /* 0x00000010003d7213 */ /* 0x000fe20000000000 */
[----:B------:R-:W-:Y:S02]  /*1fe0*/  IMAD.MOV R8, RZ, RZ, -R8 ;  /* 0x000000ffff087224 */ /* 0x000fe400078e0a08 */
[--C-:B------:R-:W-:Y:S01]  /*1ff0*/  @!P6 IMAD.IADD R55, R55, 0x1, -R2.reuse ;  /* 0x000000013737e824 */ /* 0x100fe200078e0a02 */
[----:B------:R-:W-:Y:S01]  /*2000*/  ISETP.GT.U32.AND P6, PT, R2, R57, PT ;  /* 0x000000390200720c */ /* 0x000fe20003fc4070 */
[----:B------:R-:W-:Y:S01]  /*2010*/  @!P2 IMAD.IADD R25, R25, 0x1, -R2 ;  /* 0x000000011919a824 */ /* 0x000fe200078e0a02 */
[----:B------:R-:W-:Y:S01]  /*2020*/  ISETP.GE.AND P2, PT, R20, RZ, PT ;  /* 0x000000ff1400720c */ /* 0x000fe20003f46270 */
[----:B------:R-:W-:Y:S01]  /*2030*/  IMAD R63, R2, R8, R63 ;  /* 0x00000008023f7224 */ /* 0x000fe200078e023f */
[C---:B------:R-:W-:Y:S01]  /*2040*/  LOP3.LUT R20, R3.reuse, 0x6c, RZ, 0xfc, !PT ;  /* 0x0000006c03147812 */ /* 0x040fe200078efcff */
[----:B------:R-:W-:Y:S01]  /*2050*/  IMAD.HI.U32 R4, R6, R61, RZ ;  /* 0x0000003d06047227 */ /* 0x000fe200078e00ff */
[----:B------:R-:W-:-:S02]  /*2060*/  LOP3.LUT R8, R3, 0x78, RZ, 0xfc, !PT ;  /* 0x0000007803087812 */ /* 0x000fc400078efcff */
[----:B------:R-:W-:Y:S01]  /*2070*/  IABS R65, R20 ;  /* 0x0000001400417213 */ /* 0x000fe20000000000 */
[----:B------:R-:W-:Y:S01]  /*2080*/  IMAD.MOV.U32 R3, RZ, RZ, R35 ;  /* 0x000000ffff037224 */ /* 0x000fe200078e0023 */
[----:B------:R-:W-:Y:S01]  /*2090*/  IABS R73, R8 ;  /* 0x0000000800497213 */ /* 0x000fe20000000000 */
[----:B------:R-:W-:Y:S02]  /*20a0*/  IMAD.MOV R12, RZ, RZ, -R4 ;  /* 0x000000ffff0c7224 */ /* 0x000fe400078e0a04 */
[----:B------:R-:W-:Y:S01]  /*20b0*/  @!P1 IMAD.MOV R3, RZ, RZ, -R3 ;  /* 0x000000ffff039224 */ /* 0x000fe200078e0a03 */
[C---:B------:R-:W-:Y:S01]  /*20c0*/  ISETP.GT.U32.AND P1, PT, R2.reuse, R49, PT ;  /* 0x000000310200720c */ /* 0x040fe20003f24070 */
[----:B------:R-:W-:Y:S01]  /*20d0*/  @!P6 IMAD.IADD R57, R57, 0x1, -R2 ;  /* 0x000000013939e824 */ /* 0x000fe200078e0a02 */
[----:B------:R-:W-:Y:S01]  /*20e0*/  ISETP.GT.U32.AND P6, PT, R2, R27, PT ;  /* 0x0000001b0200720c */ /* 0x000fe20003fc4070 */
[----:B------:R-:W-:-:S04]  /*20f0*/  IMAD.HI.U32 R4, R6, R69, RZ ;  /* 0x0000004506047227 */ /* 0x000fc800078e00ff */
[----:B------:R-:W-:Y:S01]  /*2100*/  @!P5 IMAD.MOV R41, RZ, RZ, -R41 ;  /* 0x000000ffff29d224 */ /* 0x000fe200078e0a29 */
[----:B------:R-:W-:Y:S01]  /*2110*/  ISETP.GT.U32.AND P5, PT, R2, R25, PT ;  /* 0x000000190200720c */ /* 0x000fe20003fa4070 */
[----:B------:R-:W-:-:S04]  /*2120*/  IMAD.HI.U32 R10, R6, R65, RZ ;  /* 0x00000041060a7227 */ /* 0x000fc800078e00ff */
[C---:B------:R-:W-:Y:S02]  /*2130*/  IMAD R61, R2.reuse, R12, R61 ;  /* 0x0000000c023d7224 */ /* 0x040fe400078e023d */
[----:B------:R-:W-:Y:S02]  /*2140*/  IMAD.MOV R12, RZ, RZ, -R4 ;  /* 0x000000ffff0c7224 */ /* 0x000fe400078e0a04 */
[----:B------:R-:W-:Y:S01]  /*2150*/  @!P4 IMAD.MOV R43, RZ, RZ, -R43 ;  /* 0x000000ffff2bc224 */ /* 0x000fe200078e0a2b */
[----:B------:R-:W-:Y:S01]  /*2160*/  ISETP.GT.U32.AND P4, PT, R2, R57, PT ;  /* 0x000000390200720c */ /* 0x000fe20003f84070 */
[----:B------:R-:W-:-:S04]  /*2170*/  IMAD.HI.U32 R4, R6, R51, RZ ;  /* 0x0000003306047227 */ /* 0x000fc800078e00ff */
[----:B------:R-:W-:Y:S02]  /*2180*/  IMAD.MOV R10, RZ, RZ, -R10 ;  /* 0x000000ffff0a7224 */ /* 0x000fe400078e0a0a */
[C---:B------:R-:W-:Y:S02]  /*2190*/  IMAD R69, R2.reuse, R12, R69 ;  /* 0x0000000c02457224 */ /* 0x040fe400078e0245 */
[----:B------:R-:W-:Y:S01]  /*21a0*/  @!P3 IMAD.MOV R45, RZ, RZ, -R45 ;  /* 0x000000ffff2db224 */ /* 0x000fe200078e0a2d */
[C---:B------:R-:W-:Y:S01]  /*21b0*/  ISETP.GT.U32.AND P3, PT, R2.reuse, R55, PT ;  /* 0x000000370200720c */ /* 0x040fe20003f64070 */
[----:B------:R-:W-:Y:S01]  /*21c0*/  @!P0 IMAD.MOV R47, RZ, RZ, -R47 ;  /* 0x000000ffff2f8224 */ /* 0x000fe200078e0a2f */
[C---:B------:R-:W-:Y:S01]  /*21d0*/  ISETP.GT.U32.AND P0, PT, R2.reuse, R61, PT ;  /* 0x0000003d0200720c */ /* 0x040fe20003f04070 */
[----:B------:R-:W-:Y:S01]  /*21e0*/  @!P1 IMAD.IADD R49, R49, 0x1, -R2 ;  /* 0x0000000131319824 */ /* 0x000fe200078e0a02 */
[----:B------:R-:W-:Y:S01]  /*21f0*/  ISETP.GT.U32.AND P1, PT, R2, R63, PT ;  /* 0x0000003f0200720c */ /* 0x000fe20003f24070 */
[----:B------:R-:W-:-:S02]  /*2200*/  IMAD.MOV R4, RZ, RZ, -R4 ;  /* 0x000000ffff047224 */ /* 0x000fc400078e0a04 */
[C---:B------:R-:W-:Y:S02]  /*2210*/  IMAD R65, R2.reuse, R10, R65 ;  /* 0x0000000a02417224 */ /* 0x040fe400078e0241 */
[----:B------:R-:W-:Y:S01]  /*2220*/  @!P6 IMAD.IADD R27, R27, 0x1, -R2 ;  /* 0x000000011b1be824 */ /* 0x000fe200078e0a02 */
[C---:B------:R-:W-:Y:S01]  /*2230*/  ISETP.GT.U32.AND P6, PT, R2.reuse, R69, PT ;  /* 0x000000450200720c */ /* 0x040fe20003fc4070 */
[----:B------:R-:W-:Y:S02]  /*2240*/  IMAD R35, R2, R4, R51 ;  /* 0x0000000402237224 */ /* 0x000fe400078e0233 */
[----:B------:R-:W-:-:S04]  /*2250*/  IMAD.HI.U32 R6, R6, R73, RZ ;  /* 0x0000004906067227 */ /* 0x000fc800078e00ff */
[--C-:B------:R-:W-:Y:S01]  /*2260*/  @!P5 IMAD.IADD R25, R25, 0x1, -R2.reuse ;  /* 0x000000011919d824 */ /* 0x100fe200078e0a02 */
[C---:B------:R-:W-:Y:S01]  /*2270*/  ISETP.GT.U32.AND P5, PT, R2.reuse, R65, PT ;  /* 0x000000410200720c */ /* 0x040fe20003fa4070 */
[----:B------:R-:W-:Y:S01]  /*2280*/  @!P4 IMAD.IADD R57, R57, 0x1, -R2 ;  /* 0x000000013939c824 */ /* 0x000fe200078e0a02 */
[----:B------:R-:W-:Y:S01]  /*2290*/  ISETP.GT.U32.AND P4, PT, R2, R35, PT ;  /* 0x000000230200720c */ /* 0x000fe20003f84070 */
[----:B------:R-:W-:Y:S02]  /*22a0*/  IMAD.MOV R6, RZ, RZ, -R6 ;  /* 0x000000ffff067224 */ /* 0x000fe400078e0a06 */
[--C-:B------:R-:W-:Y:S01]  /*22b0*/  @!P3 IMAD.IADD R55, R55, 0x1, -R2.reuse ;  /* 0x000000013737b824 */ /* 0x100fe200078e0a02 */
[----:B------:R-:W-:Y:S01]  /*22c0*/  ISETP.GE.AND P3, PT, R14, RZ, PT ;  /* 0x000000ff0e00720c */ /* 0x000fe20003f66270 */
[--C-:B------:R-:W-:Y:S01]  /*22d0*/  @!P0 IMAD.IADD R61, R61, 0x1, -R2.reuse ;  /* 0x000000013d3d8824 */ /* 0x100fe200078e0a02 */
[----:B------:R-:W-:Y:S01]  /*22e0*/  ISETP.GE.AND P0, PT, R22, RZ, PT ;  /* 0x000000ff1600720c */ /* 0x000fe20003f06270 */
[--C-:B------:R-:W-:Y:S01]  /*22f0*/  @!P1 IMAD.IADD R63, R63, 0x1, -R2.reuse ;  /* 0x000000013f3f9824 */ /* 0x100fe200078e0a02 */
[----:B------:R-:W-:Y:S01]  /*2300*/  ISETP.GE.AND P1, PT, R24, RZ, PT ;  /* 0x000000ff1800720c */ /* 0x000fe20003f26270 */
[----:B------:R-:W-:Y:S01]  /*2310*/  IMAD R73, R2, R6, R73 ;  /* 0x0000000602497224 */ /* 0x000fe200078e0249 */
[----:B------:R-:W-:Y:S01]  /*2320*/  LOP3.LUT R6, RZ, R59, RZ, 0x33, !PT ;  /* 0x0000003bff067212 */ /* 0x000fe200078e33ff */
[----:B------:R-:W-:-:S02]  /*2330*/  @!P6 IMAD.IADD R69, R69, 0x1, -R2 ;  /* 0x000000014545e824 */ /* 0x000fc400078e0a02 */
[--C-:B------:R-:W-:Y:S01]  /*2340*/  @!P5 IMAD.IADD R65, R65, 0x1, -R2.reuse ;  /* 0x000000014141d824 */ /* 0x100fe200078e0a02 */
[----:B------:R-:W-:Y:S01]  /*2350*/  ISETP.GT.U32.AND P6, PT, R2, R73, PT ;  /* 0x000000490200720c */ /* 0x000fe20003fc4070 */
[--C-:B------:R-:W-:Y:S01]  /*2360*/  @!P4 IMAD.IADD R35, R35, 0x1, -R2.reuse ;  /* 0x000000012323c824 */ /* 0x100fe200078e0a02 */
[----:B------:R-:W-:Y:S01]  /*2370*/  ISETP.GE.AND P5, PT, R26, RZ, PT ;  /* 0x000000ff1a00720c */ /* 0x000fe20003fa6270 */
[----:B------:R-:W-:Y:S01]  /*2380*/  IMAD.MOV.U32 R51, RZ, RZ, R25 ;  /* 0x000000ffff337224 */ /* 0x000fe200078e0019 */
[C---:B------:R-:W-:Y:S01]  /*2390*/  ISETP.GT.U32.AND P4, PT, R2.reuse, R63, PT ;  /* 0x0000003f0200720c */ /* 0x040fe20003f84070 */
[----:B------:R-:W-:Y:S02]  /*23a0*/  IMAD.MOV.U32 R53, RZ, RZ, R27 ;  /* 0x000000ffff357224 */ /* 0x000fe400078e001b */
[----:B------:R-:W-:Y:S01]  /*23b0*/  @!P2 IMAD.MOV R49, RZ, RZ, -R49 ;  /* 0x000000ffff31a224 */ /* 0x000fe200078e0a31 */
[C---:B------:R-:W-:Y:S01]  /*23c0*/  ISETP.GT.U32.AND P2, PT, R2.reuse, R61, PT ;  /* 0x0000003d0200720c */ /* 0x040fe20003f44070 */
[----:B------:R-:W-:Y:S01]  /*23d0*/  @!P3 IMAD.MOV R51, RZ, RZ, -R51 ;  /* 0x000000ffff33b224 */ /* 0x000fe200078e0a33 */
[C---:B------:R-:W-:Y:S01]  /*23e0*/  ISETP.GT.U32.AND P3, PT, R2.reuse, R65, PT ;  /* 0x000000410200720c */ /* 0x040fe20003f64070 */
[----:B------:R-:W-:Y:S01]  /*23f0*/  @!P0 IMAD.MOV R53, RZ, RZ, -R53 ;  /* 0x000000ffff358224 */ /* 0x000fe200078e0a35 */
[C---:B------:R-:W-:Y:S01]  /*2400*/  ISETP.GT.U32.AND P0, PT, R2.reuse, R69, PT ;  /* 0x000000450200720c */ /* 0x040fe20003f04070 */
[----:B------:R-:W-:Y:S01]  /*2410*/  @!P1 IMAD.MOV R55, RZ, RZ, -R55 ;  /* 0x000000ffff379224 */ /* 0x000fe200078e0a37 */
[----:B------:R-:W-:Y:S01]  /*2420*/  ISETP.GT.U32.AND P1, PT, R2, R35, PT ;  /* 0x000000230200720c */ /* 0x000fe20003f24070 */
[----:B------:R-:W-:-:S02]  /*2430*/  @!P6 IMAD.IADD R73, R73, 0x1, -R2 ;  /* 0x000000014949e824 */ /* 0x000fc400078e0a02 */
[----:B------:R-:W-:Y:S01]  /*2440*/  @!P5 IMAD.MOV R57, RZ, RZ, -R57 ;  /* 0x000000ffff39d224 */ /* 0x000fe200078e0a39 */
[----:B------:R-:W-:Y:S01]  /*2450*/  ISETP.GE.AND P5, PT, R16, RZ, PT ;  /* 0x000000ff1000720c */ /* 0x000fe20003fa6270 */
[--C-:B------:R-:W-:Y:S01]  /*2460*/  @!P4 IMAD.IADD R63, R63, 0x1, -R2.reuse ;  /* 0x000000013f3fc824 */ /* 0x100fe200078e0a02 */
[----:B------:R-:W-:Y:S01]  /*2470*/  ISETP.GT.U32.AND P6, PT, R2, R73, PT ;  /* 0x000000490200720c */ /* 0x000fe20003fc4070 */
[--C-:B------:R-:W-:Y:S01]  /*2480*/  @!P2 IMAD.IADD R61, R61, 0x1, -R2.reuse ;  /* 0x000000013d3da824 */ /* 0x100fe200078e0a02 */
[----:B------:R-:W-:Y:S01]  /*2490*/  ISETP.GE.AND P2, PT, R18, RZ, PT ;  /* 0x000000ff1200720c */ /* 0x000fe20003f46270 */
[--C-:B------:R-:W-:Y:S01]  /*24a0*/  @!P3 IMAD.IADD R65, R65, 0x1, -R2.reuse ;  /* 0x000000014141b824 */ /* 0x100fe200078e0a02 */
[----:B------:R-:W-:Y:S01]  /*24b0*/  ISETP.GE.AND P4, PT, R20, RZ, PT ;  /* 0x000000ff1400720c */ /* 0x000fe20003f86270 */
[--C-:B------:R-:W-:Y:S01]  /*24c0*/  @!P0 IMAD.IADD R69, R69, 0x1, -R2.reuse ;  /* 0x0000000145458824 */ /* 0x100fe200078e0a02 */
[----:B------:R-:W-:Y:S01]  /*24d0*/  ISETP.GE.AND P3, PT, R28, RZ, PT ;  /* 0x000000ff1c00720c */ /* 0x000fe20003f66270 */
[----:B------:R-:W-:Y:S01]  /*24e0*/  @!P1 IMAD.IADD R35, R35, 0x1, -R2 ;  /* 0x0000000123239824 */ /* 0x000fe200078e0a02 */
[----:B------:R-:W-:Y:S01]  /*24f0*/  ISETP.GE.AND P0, PT, R30, RZ, PT ;  /* 0x000000ff1e00720c */ /* 0x000fe20003f06270 */
[----:B-1----:R-:W-:Y:S01]  /*2500*/  VIADD R4, R46, 0xffffffff ;  /* 0xffffffff2e047836 */ /* 0x002fe20000000000 */
[----:B------:R-:W-:Y:S01]  /*2510*/  ISETP.GE.AND P1, PT, R8, RZ, PT ;  /* 0x000000ff0800720c */ /* 0x000fe20003f26270 */
[----:B------:R-:W-:-:S02]  /*2520*/  @!P5 IMAD.MOV R61, RZ, RZ, -R61 ;  /* 0x000000ffff3dd224 */ /* 0x000fc400078e0a3d */
[----:B------:R-:W-:Y:S01]  /*2530*/  @!P6 IMAD.IADD R73, R73, 0x1, -R2 ;  /* 0x000000014949e824 */ /* 0x000fe200078e0a02 */
[----:B------:R-:W-:Y:S01]  /*2540*/  ISETP.GE.U32.AND P5, PT, R4, 0x7fffffe0, PT ;  /* 0x7fffffe00400780c */ /* 0x000fe20003fa6070 */
[C---:B------:R-:W-:Y:S01]  /*2550*/  VIADD R2, R46.reuse, 0xfffffffe ;  /* 0xfffffffe2e027836 */ /* 0x040fe20000000000 */
[----:B------:R-:W-:Y:S01]  /*2560*/  ISETP.NE.AND P6, PT, R59, RZ, PT ;  /* 0x000000ff3b00720c */ /* 0x000fe20003fc5270 */
[----:B------:R-:W-:Y:S02]  /*2570*/  VIADD R4, R46, 0xfffffffd ;  /* 0xfffffffd2e047836 */ /* 0x000fe40000000000 */
[----:B------:R-:W-:Y:S01]  /*2580*/  IMAD.MOV.U32 R71, RZ, RZ, R35 ;  /* 0x000000ffff477224 */ /* 0x000fe200078e0023 */
[----:B------:R-:W-:Y:S01]  /*2590*/  SEL R34, R6, R7, !P6 ;  /* 0x0000000706227207 */ /* 0x000fe20007000000 */
[----:B------:R-:W-:Y:S01]  /*25a0*/  @!P2 IMAD.MOV R63, RZ, RZ, -R63 ;  /* 0x000000ffff3fa224 */ /* 0x000fe200078e0a3f */
[----:B------:R-:W-:Y:S01]  /*25b0*/  ISETP.GE.U32.AND P2, PT, R2, 0x7fffffdf, PT ;  /* 0x7fffffdf0200780c */ /* 0x000fe20003f46070 */
[----:B------:R-:W-:Y:S01]  /*25c0*/  @!P4 IMAD.MOV R65, RZ, RZ, -R65 ;  /* 0x000000ffff41c224 */ /* 0x000fe200078e0a41 */
[----:B------:R-:W-:Y:S01]  /*25d0*/  ISETP.GE.U32.AND P4, PT, R4, 0x7fffffde, PT ;  /* 0x7fffffde0400780c */ /* 0x000fe20003f86070 */
[----:B------:R-:W-:Y:S01]  /*25e0*/  @!P3 IMAD.MOV R69, RZ, RZ, -R69 ;  /* 0x000000ffff45b224 */ /* 0x000fe200078e0a45 */
[C---:B------:R-:W-:Y:S01]  /*25f0*/  SEL R26, R6.reuse, R9, !P6 ;  /* 0x00000009061a7207 */ /* 0x040fe20007000000 */
[----:B------:R-:W-:Y:S01]  /*2600*/  @!P0 IMAD.MOV R71, RZ, RZ, -R71 ;  /* 0x000000ffff478224 */ /* 0x000fe200078e0a47 */
[C---:B------:R-:W-:Y:S01]  /*2610*/  SEL R35, R6.reuse, R11, !P6 ;  /* 0x0000000b06237207 */ /* 0x040fe20007000000 */
[----:B------:R-:W-:Y:S01]  /*2620*/  @!P1 IMAD.MOV R73, RZ, RZ, -R73 ;  /* 0x000000ffff499224 */ /* 0x000fe200078e0a49 */
[----:B------:R-:W-:Y:S01]  /*2630*/  SEL R32, R6, R13, !P6 ;  /* 0x0000000d06207207 */ /* 0x000fe20007000000 */
[----:B------:R-:W-:Y:S01]  /*2640*/  VIADD R2, R46, 0xfffffffc ;  /* 0xfffffffc2e027836 */ /* 0x000fe20000000000 */
[----:B------:R-:W-:Y:S01]  /*2650*/  SEL R25, R6, R15, !P6 ;  /* 0x0000000f06197207 */ /* 0x000fe20007000000 */
[----:B------:R-:W-:Y:S01]  /*2660*/  VIADD R4, R46, 0xfffffffb ;  /* 0xfffffffb2e047836 */ /* 0x000fe20000000000 */
[----:B------:R-:W-:-:S02]  /*2670*/  SEL R27, R6, R17, !P6 ;  /* 0x00000011061b7207 */ /* 0x000fc40007000000 */
[C---:B------:R-:W-:Y:S02]  /*2680*/  SEL R36, R6.reuse, R19, !P6 ;  /* 0x0000001306247207 */ /* 0x040fe40007000000 */
[C---:B------:R-:W-:Y:S02]  /*2690*/  SEL R28, R6.reuse, R21, !P6 ;  /* 0x00000015061c7207 */ /* 0x040fe40007000000 */
[C---:B------:R-:W-:Y:S02]  /*26a0*/  SEL R24, R6.reuse, R23, !P6 ;  /* 0x0000001706187207 */ /* 0x040fe40007000000 */
[C---:B------:R-:W-:Y:S02]  /*26b0*/  SEL R38, R6.reuse, R31, !P6 ;  /* 0x0000001f06267207 */ /* 0x040fe40007000000 */
[C---:B------:R-:W-:Y:S02]  /*26c0*/  SEL R30, R6.reuse, R5, !P6 ;  /* 0x00000005061e7207 */ /* 0x040fe40007000000 */
        /* <DEDUP_REMOVED lines=19> */
[----:B------:R-:W-:Y:S02]  /*2800*/  SEL R7, R6, R73, !P6 ;  /* 0x0000004906077207 */ /* 0x000fe40007000000 */
[----:B------:R-:W-:Y:S02]  /*2810*/  ISETP.GE.U32.AND P3, PT, R2, 0x7fffffdd, PT ;  /* 0x7fffffdd0200780c */ /* 0x000fe40003f66070 */
[----:B------:R-:W-:Y:S02]  /*2820*/  ISETP.GE.U32.AND P0, PT, R4, 0x7fffffdc, PT ;  /* 0x7fffffdc0400780c */ /* 0x000fe40003f06070 */
[----:B------:R-:W-:Y:S02]  /*2830*/  ISETP.NE.U32.AND P1, PT, R66, RZ, PT ;  /* 0x000000ff4200720c */ /* 0x000fe40003f25070 */
[----:B------:R-:W-:Y:S01]  /*2840*/  SEL R6, R6, R75, !P6 ;  /* 0x0000004b06067207 */ /* 0x000fe20007000000 */
[----:B--23--:R-:W-:Y:S10]  /*2850*/  BRA.U UP0, `(.L_x_11) ;  /* 0x0000000100187547 */ /* 0x00cff4000b800000 */
[----:B------:R-:W-:Y:S01]  /*2860*/  ELECT P6, URZ, PT ;  /* 0x0000000000ff782f */ /* 0x000fe200038c0000 */
[----:B------:R-:W-:Y:S01]  /*2870*/  IMAD.MOV.U32 R2, RZ, RZ, 0x1 ;  /* 0x00000001ff027424 */ /* 0x000fe200078e00ff */
[----:B------:R-:W-:Y:S01]  /*2880*/  UMOV UR4, 0x40 ;  /* 0x0000004000047882 */ /* 0x000fe20000000000 */
[----:B------:R-:W-:Y:S01]  /*2890*/  UVIRTCOUNT.DEALLOC.SMPOOL 0x80 ;  /* 0x000000800000784c */ /* 0x000fe20000000000 */
[----:B------:R-:W-:-:S09]  /*28a0*/  ULEA UR4, UR9, UR4, 0x18 ;  /* 0x0000000409047291 */ /* 0x000fd2000f8ec0ff */
[----:B------:R1:W-:Y:S03]  /*28b0*/  @P6 STS.U8 [UR4], R2 ;  /* 0x00000002ff006988 */ /* 0x0003e60008000004 */
.L_x_11:
[----:B------:R-:W-:Y:S01]  /*28c0*/  STTM.x64 tmem[UR10], RZ ;  /* 0x000000ff000079ed */ /* 0x000fe2000834000a */
[----:B------:R-:W-:Y:S01]  /*28d0*/  STTM.x64 tmem[UR10+0x40], RZ ;  /* 0x000040ff000079ed */ /* 0x000fe2000834000a */
[----:B------:R-:W-:Y:S01]  /*28e0*/  STTM.x64 tmem[UR10+0x80], RZ ;  /* 0x000080ff000079ed */ /* 0x000fe2000834000a */
[----:B------:R-:W-:Y:S01]  /*28f0*/  STTM.x64 tmem[UR10+0xc0], RZ ;  /* 0x0000c0ff000079ed */ /* 0x000fe2000834000a */
[----:B------:R-:W2:Y:S02]  /*2900*/  FENCE.VIEW.ASYNC.T ;  /* 0x00000000000073c6 */ /* 0x000ea40000000200 */
[----:B--2---:R-:W-:Y:S01]  /*2910*/  BAR.SYNC.DEFER_BLOCKING 0x0 ;  /* 0x0000000000007b1d */ /* 0x004fe20000010000 */
[----:B------:R-:W-:Y:S01]  /*2920*/  IMAD R119, R119, UR5, RZ ;  /* 0x0000000577777c24 */ /* 0x000fe2000f8e02ff */
[----:B------:R-:W-:Y:S01]  /*2930*/  PRMT R165, RZ, 0x7610, R165 ;  /* 0x00007610ffa57816 */ /* 0x000fe200000000a5 */
[----:B------:R-:W-:-:S03]  /*2940*/  VIADD R3, R46, 0xfffffffa ;  /* 0xfffffffa2e037836 */ /* 0x000fc60000000000 */
[----:B------:R-:W-:Y:S01]  /*2950*/  VOTEU.ALL UP1, P1 ;  /* 0x0000000000ff7886 */ /* 0x000fe20000820000 */
[----:B------:R-:W-:Y:S01]  /*2960*/  UMOV UR4, 0x1 ;  /* 0x0000000100047882 */ /* 0x000fe20000000000 */
[----:B------:R-:W-:Y:S01]  /*2970*/  UMOV UR11, UR8 ;  /* 0x00000008000b7c82 */ /* 0x000fe20008000000 */
[----:B------:R-:W-:Y:S01]  /*2980*/  VOTEU.ALL UP2, P1 ;  /* 0x0000000000ff7886 */ /* 0x000fe20000840000 */
[----:B------:R-:W-:Y:S01]  /*2990*/  SHF.R.S32.HI R121, RZ, 0x1f, R119 ;  /* 0x0000001fff797819 */ /* 0x000fe20000011477 */
[----:B------:R-:W-:Y:S01]  /*29a0*/  IMAD.SHL.U32 R69, R122, 0x2, RZ ;  /* 0x000000027a457824 */ /* 0x000fe200078e00ff */
[----:B------:R-:W-:-:S04]  /*29b0*/  @!UP1 UIADD3 UR6, UPT, UPT, -UR4, 0x100000, URZ ;  /* 0x0010000004069890 */ /* 0x000fc8000fffe1ff */
[----:B------:R-:W-:Y:S02]  /*29c0*/  @!UP1 USHF.L.U32 UR7, UR6, 0xb, URZ ;  /* 0x0000000b06079899 */ /* 0x000fe400080006ff */
[----:B------:R-:W-:Y:S01]  /*29d0*/  @!UP1 USHF.L.U32 UR6, UR6, 0x1, URZ ;  /* 0x0000000106069899 */ /* 0x000fe200080006ff */
[----:B------:R-:W-:Y:S01]  /*29e0*/  SHF.R.S32.HI R68, RZ, 0x1f, R122 ;  /* 0x0000001fff447819 */ /* 0x000fe2000001147a */
[----:B------:R-:W-:Y:S01]  /*29f0*/  IMAD R70, R122, 0x3, RZ ;  /* 0x000000037a467824 */ /* 0x000fe200078e02ff */
[----:B------:R-:W-:Y:S02]  /*2a00*/  IADD3 R114, P6, PT, R119, UR16, RZ ;  /* 0x0000001077727c10 */ /* 0x000fe4000ffde0ff */
[----:B------:R-:W-:Y:S01]  /*2a10*/  PRMT R150, RZ, 0x7610, R150 ;  /* 0x00007610ff967816 */ /* 0x000fe20000000096 */
[----:B------:R-:W-:Y:S01]  /*2a20*/  VIADD R39, R46, 0xffffffec ;  /* 0xffffffec2e277836 */ /* 0x000fe20000000000 */
[----:B------:R-:W-:Y:S02]  /*2a30*/  IADD3.X R115, PT, PT, R121, UR17, RZ, P6, !PT ;  /* 0x0000001179737c10 */ /* 0x000fe4000b7fe4ff */
[----:B------:R-:W-:-:S02]  /*2a40*/  PRMT R134, RZ, 0x7610, R134 ;  /* 0x00007610ff867816 */ /* 0x000fc40000000086 */
[----:B------:R-:W-:Y:S01]  /*2a50*/  PRMT R145, RZ, 0x7610, R145 ;  /* 0x00007610ff917816 */ /* 0x000fe20000000091 */
[----:B------:R-:W2:Y:S02]  /*2a60*/  FENCE.VIEW.ASYNC.S ;  /* 0x00000000000073c6 */ /* 0x000ea40000000000 */
[----:B--2---:R2:W3:Y:S02]  /*2a70*/  @!UP2 SYNCS.EXCH.64 URZ, [UR11], UR6 ;  /* 0x000000060bffa5b2 */ /* 0x0044e40008000100 */
[----:B---3--:R-:W-:Y:S01]  /*2a80*/  BAR.SYNC.DEFER_BLOCKING 0x0 ;  /* 0x0000000000007b1d */ /* 0x008fe20000010000 */
[----:B-1----:R-:W-:Y:S02]  /*2a90*/  IADD3 R2, P6, PT, R114, R122, RZ ;  /* 0x0000007a72027210 */ /* 0x002fe40007fde0ff */
[----:B------:R-:W-:Y:S02]  /*2aa0*/  SHF.R.S32.HI R168, RZ, 0x1f, R69 ;  /* 0x0000001fffa87819 */ /* 0x000fe40000011445 */
[----:B------:R-:W-:Y:S01]  /*2ab0*/  SHF.R.S32.HI R167, RZ, 0x1f, R70 ;  /* 0x0000001fffa77819 */ /* 0x000fe20000011446 */
[----:B------:R-:W-:-:S02]  /*2ac0*/  VIADD R33, R46, 0xfffffff9 ;  /* 0xfffffff92e217836 */ /* 0x000fc40000000000 */
[C---:B------:R-:W-:Y:S02]  /*2ad0*/  VIADD R44, R46.reuse, 0xffffffe6 ;  /* 0xffffffe62e2c7836 */ /* 0x040fe40000000000 */
[C---:B------:R-:W-:Y:S02]  /*2ae0*/  VIADD R71, R46.reuse, 0xffffffe0 ;  /* 0xffffffe02e477836 */ /* 0x040fe40000000000 */
[C---:B------:R-:W-:Y:S02]  /*2af0*/  VIADD R45, R46.reuse, 0xffffffe2 ;  /* 0xffffffe22e2d7836 */ /* 0x040fe40000000000 */
[----:B------:R-:W-:Y:S02]  /*2b00*/  VIADD R48, R46, 0xffffffe3 ;  /* 0xffffffe32e307836 */ /* 0x000fe40000000000 */
[C---:B------:R-:W-:Y:S02]  /*2b10*/  IMAD.SHL.U32 R72, R122.reuse, 0x4, RZ ;  /* 0x000000047a487824 */ /* 0x040fe400078e00ff */
[C---:B------:R-:W-:Y:S01]  /*2b20*/  IMAD R73, R122.reuse, 0x5, RZ ;  /* 0x000000057a497824 */ /* 0x040fe200078e02ff */
[----:B------:R-:W-:Y:S01]  /*2b30*/  PRMT R141, RZ, 0x7610, R141 ;  /* 0x00007610ff8d7816 */ /* 0x000fe2000000008d */
[----:B------:R-:W-:-:S02]  /*2b40*/  IMAD R74, R122, 0x6, RZ ;  /* 0x000000067a4a7824 */ /* 0x000fc400078e02ff */
[----:B------:R-:W-:Y:S01]  /*2b50*/  IMAD R75, R122, 0x7, RZ ;  /* 0x000000077a4b7824 */ /* 0x000fe200078e02ff */
[----:B------:R-:W-:Y:S01]  /*2b60*/  PRMT R128, RZ, 0x7610, R128 ;  /* 0x00007610ff807816 */ /* 0x000fe20000000080 */
[----:B0-----:R-:W3:Y:S01]  /*2b70*/  @!P5 LDG.E.U8 R165, desc[UR20][R114.64] ;  /* 0x0000001472a5d981 */ /* 0x001ee2000c1e1100 */
[----:B------:R-:W-:Y:S01]  /*2b80*/  ISETP.GE.U32.AND P5, PT, R3, 0x7fffffdb, PT ;  /* 0x7fffffdb0300780c */ /* 0x000fe20003fa6070 */
[----:B------:R-:W-:Y:S01]  /*2b90*/  IMAD.X R3, R68, 0x1, R115, P6 ;  /* 0x0000000144037824 */ /* 0x000fe200030e0673 */
[-C--:B------:R-:W-:Y:S01]  /*2ba0*/  IADD3 R4, P6, PT, R69, R114.reuse, RZ ;  /* 0x0000007245047210 */ /* 0x080fe20007fde0ff */
[----:B------:R-:W-:Y:S01]  /*2bb0*/  IMAD.SHL.U32 R76, R122, 0x8, RZ ;  /* 0x000000087a4c7824 */ /* 0x000fe200078e00ff */
[----:B------:R-:W-:Y:S02]  /*2bc0*/  PRMT R127, RZ, 0x7610, R127 ;  /* 0x00007610ff7f7816 */ /* 0x000fe4000000007f */
[----:B------:R-:W-:Y:S01]  /*2bd0*/  PRMT R118, RZ, 0x7610, R118 ;  /* 0x00007610ff767816 */ /* 0x000fe20000000076 */
[----:B------:R-:W-:Y:S01]  /*2be0*/  IMAD.X R5, R168, 0x1, R115, P6 ;  /* 0x00000001a8057824 */ /* 0x000fe200030e0673 */
[----:B------:R-:W-:Y:S01]  /*2bf0*/  IADD3 R40, P6, PT, R70, R114, RZ ;  /* 0x0000007246287210 */ /* 0x000fe20007fde0ff */
[----:B------:R0:W4:Y:S01]  /*2c00*/  @!P2 LDG.E.U8 R150, desc[UR20][R2.64] ;  /* 0x000000140296a981 */ /* 0x000122000c1e1100 */
[----:B------:R-:W-:Y:S01]  /*2c10*/  ISETP.GE.U32.AND P2, PT, R33, 0x7fffffda, PT ;  /* 0x7fffffda2100780c */ /* 0x000fe20003f46070 */
[----:B------:R-:W-:Y:S01]  /*2c20*/  IMAD.SHL.U32 R77, R122, 0x10, RZ ;  /* 0x000000107a4d7824 */ /* 0x000fe200078e00ff */
[----:B------:R-:W-:Y:S01]  /*2c30*/  PRMT R169, RZ, 0x7610, R169 ;  /* 0x00007610ffa97816 */ /* 0x000fe200000000a9 */
[----:B------:R-:W-:Y:S01]  /*2c40*/  IMAD.X R41, R167, 0x1, R115, P6 ;  /* 0x00000001a7297824 */ /* 0x000fe200030e0673 */
[----:B------:R-:W-:Y:S01]  /*2c50*/  ISETP.GE.U32.AND P6, PT, R39, 0x7fffffcd, PT ;  /* 0x7fffffcd2700780c */ /* 0x000fe20003fc6070 */
[----:B------:R1:W5:Y:S01]  /*2c60*/  @!P4 LDG.E.U8 R145, desc[UR20][R4.64] ;  /* 0x000000140491c981 */ /* 0x000362000c1e1100 */
[----:B------:R-:W-:-:S02]  /*2c70*/  VIADD R33, R46, 0xfffffff8 ;  /* 0xfffffff82e217836 */ /* 0x000fc40000000000 */
[----:B------:R-:W-:Y:S01]  /*2c80*/  IMAD R78, R122, 0x9, RZ ;  /* 0x000000097a4e7824 */ /* 0x000fe200078e02ff */
[----:B------:R2:W3:Y:S01]  /*2c90*/  @!P3 LDG.E.U8 R134, desc[UR20][R40.64] ;  /* 0x000000142886b981 */ /* 0x0004e2000c1e1100 */
[C---:B0-----:R-:W-:Y:S01]  /*2ca0*/  VIADD R2, R46.reuse, 0xffffffed ;  /* 0xffffffed2e027836 */ /* 0x041fe20000000000 */
[----:B------:R-:W-:Y:S01]  /*2cb0*/  ISETP.GE.U32.AND P4, PT, R33, 0x7fffffd9, PT ;  /* 0x7fffffd92100780c */ /* 0x000fe20003f86070 */
[----:B------:R-:W-:Y:S01]  /*2cc0*/  VIADD R3, R46, 0xffffffee ;  /* 0xffffffee2e037836 */ /* 0x000fe20000000000 */
[----:B------:R-:W-:Y:S01]  /*2cd0*/  PRMT R173, RZ, 0x7610, R173 ;  /* 0x00007610ffad7816 */ /* 0x000fe200000000ad */
[----:B------:R-:W-:Y:S01]  /*2ce0*/  IMAD R79, R122, 0x18, RZ ;  /* 0x000000187a4f7824 */ /* 0x000fe200078e02ff */
[----:B------:R-:W-:Y:S01]  /*2cf0*/  ISETP.GE.U32.AND P3, PT, R2, 0x7fffffce, PT ;  /* 0x7fffffce0200780c */ /* 0x000fe20003f66070 */
[----:B------:R-:W-:Y:S01]  /*2d00*/  VIADD R2, R46, 0xffffffef ;  /* 0xffffffef2e027836 */ /* 0x000fe20000000000 */
[----:B-1----:R-:W-:Y:S02]  /*2d10*/  SEL R5, RZ, 0x1, P6 ;  /* 0x00000001ff057807 */ /* 0x002fe40003000000 */
[----:B------:R-:W-:Y:S01]  /*2d20*/  PRMT R146, RZ, 0x7610, R146 ;  /* 0x00007610ff927816 */ /* 0x000fe20000000092 */
[----:B------:R-:W-:Y:S01]  /*2d30*/  IMAD R81, R122, 0xa, RZ ;  /* 0x0000000a7a517824 */ /* 0x000fe200078e02ff */
[----:B------:R-:W-:Y:S01]  /*2d40*/  ISETP.GE.U32.AND P6, PT, R3, 0x7fffffcf, PT ;  /* 0x7fffffcf0300780c */ /* 0x000fe20003fc6070 */
[----:B------:R-:W-:Y:S01]  /*2d50*/  VIADD R3, R46, 0xffffffe8 ;  /* 0xffffffe82e037836 */ /* 0x000fe20000000000 */
[----:B------:R-:W-:-:S02]  /*2d60*/  SEL R42, RZ, 0x1fffe, P3 ;  /* 0x0001fffeff2a7807 */ /* 0x000fc40001800000 */
[----:B------:R-:W-:Y:S01]  /*2d70*/  PRMT R175, RZ, 0x7610, R175 ;  /* 0x00007610ffaf7816 */ /* 0x000fe200000000af */
[----:B------:R-:W-:Y:S01]  /*2d80*/  IMAD R83, R122, 0xc, RZ ;  /* 0x0000000c7a537824 */ /* 0x000fe200078e02ff */
[----:B------:R-:W-:Y:S01]  /*2d90*/  ISETP.GE.U32.AND P3, PT, R2, 0x7fffffd0, PT ;  /* 0x7fffffd00200780c */ /* 0x000fe20003f66070 */
[C---:B------:R-:W-:Y:S01]  /*2da0*/  VIADD R2, R46.reuse, 0xffffffe9 ;  /* 0xffffffe92e027836 */ /* 0x040fe20000000000 */
[----:B------:R-:W-:Y:S01]  /*2db0*/  SEL R4, RZ, 0x4, P6 ;  /* 0x00000004ff047807 */ /* 0x000fe20003000000 */
[----:B------:R-:W-:Y:S01]  /*2dc0*/  VIADD R33, R46, 0xffffffea ;  /* 0xffffffea2e217836 */ /* 0x000fe20000000000 */
[----:B------:R-:W-:Y:S02]  /*2dd0*/  ISETP.GE.U32.AND P6, PT, R3, 0x7fffffc9, PT ;  /* 0x7fffffc90300780c */ /* 0x000fe40003fc6070 */
[----:B------:R-:W-:Y:S01]  /*2de0*/  PRMT R149, RZ, 0x7610, R149 ;  /* 0x00007610ff957816 */ /* 0x000fe20000000095 */
[----:B------:R-:W-:Y:S01]  /*2df0*/  IMAD R82, R122, 0xb, RZ ;  /* 0x0000000b7a527824 */ /* 0x000fe200078e02ff */
[----:B------:R-:W-:-:S02]  /*2e00*/  SEL R3, RZ, 0x7fff8, P3 ;  /* 0x0007fff8ff037807 */ /* 0x000fc40001800000 */
[----:B------:R-:W-:Y:S01]  /*2e10*/  PRMT R137, RZ, 0x7610, R137 ;  /* 0x00007610ff897816 */ /* 0x000fe20000000089 */
[----:B------:R-:W-:Y:S01]  /*2e20*/  IMAD R84, R122, 0xd, RZ ;  /* 0x0000000d7a547824 */ /* 0x000fe200078e02ff */
[----:B------:R-:W-:Y:S01]  /*2e30*/  ISETP.GE.U32.AND P3, PT, R2, 0x7fffffca, PT ;  /* 0x7fffffca0200780c */ /* 0x000fe20003f66070 */
[----:B------:R-:W-:Y:S01]  /*2e40*/  VIADD R2, R46, 0xffffffeb ;  /* 0xffffffeb2e027836 */ /* 0x000fe20000000000 */
[----:B------:R-:W-:Y:S02]  /*2e50*/  SEL R39, RZ, 0x1, P6 ;  /* 0x00000001ff277807 */ /* 0x000fe40003000000 */
[----:B------:R-:W-:Y:S01]  /*2e60*/  PRMT R130, RZ, 0x7610, R130 ;  /* 0x00007610ff827816 */ /* 0x000fe20000000082 */
[----:B------:R-:W-:Y:S01]  /*2e70*/  IMAD R85, R122, 0xe, RZ ;  /* 0x0000000e7a557824 */ /* 0x000fe200078e02ff */
[----:B------:R-:W-:Y:S01]  /*2e80*/  ISETP.GE.U32.AND P6, PT, R33, 0x7fffffcb, PT ;  /* 0x7fffffcb2100780c */ /* 0x000fe20003fc6070 */
[C---:B------:R-:W-:Y:S01]  /*2e90*/  VIADD R33, R46.reuse, 0xffffffe4 ;  /* 0xffffffe42e217836 */ /* 0x040fe20000000000 */
[----:B--2---:R-:W-:Y:S01]  /*2ea0*/  SEL R40, RZ, 0x1fffe, P3 ;  /* 0x0001fffeff287807 */ /* 0x004fe20001800000 */
[----:B------:R-:W-:Y:S01]  /*2eb0*/  VIADD R41, R46, 0xffffffe5 ;  /* 0xffffffe52e297836 */ /* 0x000fe20000000000 */
[----:B------:R-:W-:Y:S01]  /*2ec0*/  ISETP.GE.U32.AND P3, PT, R2, 0x7fffffcc, PT ;  /* 0x7fffffcc0200780c */ /* 0x000fe20003f66070 */
[----:B------:R-:W-:Y:S01]  /*2ed0*/  IMAD R86, R122, 0xf, RZ ;  /* 0x0000000f7a567824 */ /* 0x000fe200078e02ff */
[----:B------:R-:W-:-:S02]  /*2ee0*/  SEL R2, RZ, 0x4, P6 ;  /* 0x00000004ff027807 */ /* 0x000fc40003000000 */
[----:B------:R-:W-:Y:S01]  /*2ef0*/  PRMT R125, RZ, 0x7610, R125 ;  /* 0x00007610ff7d7816 */ /* 0x000fe2000000007d */
[C---:B------:R-:W-:Y:S01]  /*2f00*/  IMAD R87, R122.reuse, 0x11, RZ ;  /* 0x000000117a577824 */ /* 0x040fe200078e02ff */
[----:B------:R-:W-:Y:S02]  /*2f10*/  ISETP.GE.U32.AND P6, PT, R33, 0x7fffffc5, PT ;  /* 0x7fffffc52100780c */ /* 0x000fe40003fc6070 */
[----:B------:R-:W-:Y:S02]  /*2f20*/  PRMT R124, RZ, 0x7610, R124 ;  /* 0x00007610ff7c7816 */ /* 0x000fe4000000007c */
[----:B------:R-:W-:Y:S01]  /*2f30*/  PRMT R120, RZ, 0x7610, R120 ;  /* 0x00007610ff787816 */ /* 0x000fe20000000078 */
[C---:B------:R-:W-:Y:S01]  /*2f40*/  IMAD R88, R122.reuse, 0x12, RZ ;  /* 0x000000127a587824 */ /* 0x040fe200078e02ff */
[----:B------:R-:W-:Y:S01]  /*2f50*/  SEL R33, RZ, 0x7fff8, P3 ;  /* 0x0007fff8ff217807 */ /* 0x000fe20001800000 */
[----:B------:R-:W-:Y:S01]  /*2f60*/  IMAD R89, R122, 0x13, RZ ;  /* 0x000000137a597824 */ /* 0x000fe200078e02ff */
[----:B------:R-:W-:Y:S01]  /*2f70*/  ISETP.GE.U32.AND P3, PT, R41, 0x7fffffc6, PT ;  /* 0x7fffffc62900780c */ /* 0x000fe20003f66070 */
[----:B------:R-:W-:Y:S01]  /*2f80*/  VIADD R41, R46, 0xffffffe1 ;  /* 0xffffffe12e297836 */ /* 0x000fe20000000000 */
[----:B------:R-:W-:-:S02]  /*2f90*/  SEL R43, RZ, 0x1, P6 ;  /* 0x00000001ff2b7807 */ /* 0x000fc40003000000 */
[----:B------:R-:W-:Y:S01]  /*2fa0*/  PRMT R154, RZ, 0x7610, R154 ;  /* 0x00007610ff9a7816 */ /* 0x000fe2000000009a */
[----:B------:R-:W-:Y:S01]  /*2fb0*/  IMAD R90, R122, 0x14, RZ ;  /* 0x000000147a5a7824 */ /* 0x000fe200078e02ff */
[----:B------:R-:W-:Y:S02]  /*2fc0*/  ISETP.GE.U32.AND P6, PT, R44, 0x7fffffc7, PT ;  /* 0x7fffffc72c00780c */ /* 0x000fe40003fc6070 */
[----:B------:R-:W-:Y:S02]  /*2fd0*/  PRMT R138, RZ, 0x7610, R138 ;  /* 0x00007610ff8a7816 */ /* 0x000fe4000000008a */
[----:B------:R-:W-:Y:S01]  /*2fe0*/  PRMT R153, RZ, 0x7610, R153 ;  /* 0x00007610ff997816 */ /* 0x000fe20000000099 */
[C---:B------:R-:W-:Y:S01]  /*2ff0*/  IMAD R91, R122.reuse, 0x15, RZ ;  /* 0x000000157a5b7824 */ /* 0x040fe200078e02ff */
[----:B------:R-:W-:Y:S01]  /*3000*/  SEL R44, RZ, 0x1fffe, P3 ;  /* 0x0001fffeff2c7807 */ /* 0x000fe20001800000 */
[----:B------:R-:W-:Y:S01]  /*3010*/  IMAD R92, R122, 0x16, RZ ;  /* 0x000000167a5c7824 */ /* 0x000fe200078e02ff */
[----:B------:R-:W-:-:S02]  /*3020*/  ISETP.GE.U32.AND P3, PT, R41, 0x7fffffc2, PT ;  /* 0x7fffffc22900780c */ /* 0x000fc40003f66070 */
[----:B------:R-:W-:Y:S01]  /*3030*/  PRMT R133, RZ, 0x7610, R133 ;  /* 0x00007610ff857816 */ /* 0x000fe20000000085 */
[C---:B------:R-:W-:Y:S01]  /*3040*/  IMAD R94, R122.reuse, 0x19, RZ ;  /* 0x000000197a5e7824 */ /* 0x040fe200078e02ff */
[----:B------:R-:W-:Y:S02]  /*3050*/  SEL R47, RZ, 0x1fffe, P3 ;  /* 0x0001fffeff2f7807 */ /* 0x000fe40001800000 */
[----:B------:R-:W-:Y:S02]  /*3060*/  PRMT R126, RZ, 0x7610, R126 ;  /* 0x00007610ff7e7816 */ /* 0x000fe4000000007e */
[----:B------:R-:W-:Y:S01]  /*3070*/  PRMT R129, RZ, 0x7610, R129 ;  /* 0x00007610ff817816 */ /* 0x000fe20000000081 */
[----:B------:R-:W-:Y:S01]  /*3080*/  IMAD R95, R122, 0x1a, RZ ;  /* 0x0000001a7a5f7824 */ /* 0x000fe200078e02ff */
[----:B------:R-:W-:Y:S01]  /*3090*/  ISETP.GE.U32.AND P3, PT, R71, 0x7fffffc1, PT ;  /* 0x7fffffc14700780c */ /* 0x000fe20003f66070 */
[----:B------:R-:W-:Y:S01]  /*30a0*/  IMAD.IADD R5, R5, 0x1, R42 ;  /* 0x0000000105057824 */ /* 0x000fe200078e022a */
[----:B------:R-:W-:Y:S01]  /*30b0*/  SEL R41, RZ, 0x4, P6 ;  /* 0x00000004ff297807 */ /* 0x000fe20003000000 */
[----:B------:R-:W-:Y:S01]  /*30c0*/  IMAD.IADD R39, R39, 0x1, R40 ;  /* 0x0000000127277824 */ /* 0x000fe200078e0228 */
[----:B------:R-:W-:Y:S01]  /*30d0*/  ISETP.GE.U32.AND P6, PT, R45, 0x7fffffc3, PT ;  /* 0x7fffffc32d00780c */ /* 0x000fe20003fc6070 */
[----:B------:R-:W0:Y:S01]  /*30e0*/  LDCU UR5, c[0x0][0x3b0] ;  /* 0x00007600ff0577ac */ /* 0x000e220008000800 */
[----:B------:R-:W-:-:S02]  /*30f0*/  SEL R42, RZ, 0x1, P3 ;  /* 0x00000001ff2a7807 */ /* 0x000fc40001800000 */
[----:B------:R-:W-:Y:S02]  /*3100*/  SEL R45, RZ, 0x4, P6 ;  /* 0x00000004ff2d7807 */ /* 0x000fe40003000000 */
[----:B------:R-:W-:Y:S01]  /*3110*/  ISETP.GE.U32.AND P6, PT, R48, 0x7fffffc4, PT ;  /* 0x7fffffc43000780c */ /* 0x000fe20003fc6070 */
[----:B------:R-:W-:Y:S01]  /*3120*/  IMAD.IADD R42, R42, 0x1, R47 ;  /* 0x000000012a2a7824 */ /* 0x000fe200078e022f */
[----:B------:R-:W-:Y:S01]  /*3130*/  LOP3.LUT R39, R39, 0x3, RZ, 0xc0, !PT ;  /* 0x0000000327277812 */ /* 0x000fe200078ec0ff */
[----:B------:R-:W-:Y:S01]  /*3140*/  VIADD R48, R46, 0xffffffe7 ;  /* 0xffffffe72e307836 */ /* 0x000fe20000000000 */
[----:B------:R-:W-:Y:S01]  /*3150*/  SEL R40, RZ, 0x7fff8, P6 ;  /* 0x0007fff8ff287807 */ /* 0x000fe20003000000 */
[----:B------:R-:W-:Y:S01]  /*3160*/  IMAD.IADD R43, R43, 0x1, R44 ;  /* 0x000000012b2b7824 */ /* 0x000fe200078e022c */
[----:B------:R-:W-:Y:S02]  /*3170*/  LOP3.LUT R5, R5, 0x3, RZ, 0xc0, !PT ;  /* 0x0000000305057812 */ /* 0x000fe400078ec0ff */
[----:B------:R-:W-:-:S02]  /*3180*/  LOP3.LUT R42, R42, 0x3, RZ, 0xc0, !PT ;  /* 0x000000032a2a7812 */ /* 0x000fc400078ec0ff */
[----:B------:R-:W-:Y:S02]  /*3190*/  IADD3 R2, PT, PT, R39, R33, R2 ;  /* 0x0000002127027210 */ /* 0x000fe40007ffe002 */
[----:B------:R-:W-:Y:S02]  /*31a0*/  ISETP.GE.U32.AND P6, PT, R48, 0x7fffffc8, PT ;  /* 0x7fffffc83000780c */ /* 0x000fe40003fc6070 */
[----:B------:R-:W-:Y:S01]  /*31b0*/  IADD3 R4, PT, PT, R5, R3, R4 ;  /* 0x0000000305047210 */ /* 0x000fe20007ffe004 */
[----:B------:R-:W-:Y:S01]  /*31c0*/  IMAD.SHL.U32 R5, R2, 0x100, RZ ;  /* 0x0000010002057824 */ /* 0x000fe200078e00ff */
[----:B------:R-:W-:Y:S02]  /*31d0*/  IADD3 R42, PT, PT, R42, R40, R45 ;  /* 0x000000282a2a7210 */ /* 0x000fe40007ffe02d */
[----:B------:R-:W-:Y:S02]  /*31e0*/  SEL R40, RZ, 0x7fff8, P6 ;  /* 0x0007fff8ff287807 */ /* 0x000fe40003000000 */
[----:B------:R-:W-:-:S02]  /*31f0*/  LOP3.LUT R43, R43, 0x3, RZ, 0xc0, !PT ;  /* 0x000000032b2b7812 */ /* 0x000fc400078ec0ff */
[----:B------:R-:W-:Y:S02]  /*3200*/  LOP3.LUT R33, R42, 0xf, RZ, 0xc0, !PT ;  /* 0x0000000f2a217812 */ /* 0x000fe400078ec0ff */
[----:B------:R-:W-:Y:S02]  /*3210*/  IADD3 R40, PT, PT, R43, R40, R41 ;  /* 0x000000282b287210 */ /* 0x000fe40007ffe029 */
[----:B------:R-:W-:Y:S02]  /*3220*/  SHF.R.S32.HI R164, RZ, 0x1f, R72 ;  /* 0x0000001fffa47819 */ /* 0x000fe40000011448 */
[----:B------:R-:W-:Y:S02]  /*3230*/  IADD3 R2, P6, PT, R72, R114, RZ ;  /* 0x0000007248027210 */ /* 0x000fe40007fde0ff */
[----:B------:R-:W-:Y:S01]  /*3240*/  LOP3.LUT R5, R5, 0xf00, RZ, 0xe2, !PT ;  /* 0x00000f0005057812 */ /* 0x000fe200078ee2ff */
[----:B------:R-:W-:Y:S02]  /*3250*/  IMAD R40, R40, 0x10, R33 ;  /* 0x0000001028287824 */ /* 0x000fe400078e0221 */
[----:B------:R-:W-:-:S02]  /*3260*/  IMAD.X R3, R164, 0x1, R115, P6 ;  /* 0x00000001a4037824 */ /* 0x000fc400030e0673 */
[----:B------:R-:W-:Y:S01]  /*3270*/  IMAD R33, R4, 0x1000, R5 ;  /* 0x0000100004217824 */ /* 0x000fe200078e0205 */
[----:B------:R-:W-:Y:S01]  /*3280*/  SHF.R.S32.HI R163, RZ, 0x1f, R73 ;  /* 0x0000001fffa37819 */ /* 0x000fe20000011449 */
[----:B------:R-:W-:Y:S01]  /*3290*/  VIADD R5, R46, 0xfffffff7 ;  /* 0xfffffff72e057836 */ /* 0x000fe20000000000 */
[-C--:B------:R-:W-:Y:S01]  /*32a0*/  IADD3 R4, P6, PT, R73, R114.reuse, RZ ;  /* 0x0000007249047210 */ /* 0x080fe20007fde0ff */
[----:B------:R1:W2:Y:S01]  /*32b0*/  @!P0 LDG.E.U8 R141, desc[UR20][R2.64] ;  /* 0x00000014028d8981 */ /* 0x0002a2000c1e1100 */
[----:B------:R-:W-:Y:S02]  /*32c0*/  LOP3.LUT R40, R40, 0xff, RZ, 0xc0, !PT ;  /* 0x000000ff28287812 */ /* 0x000fe400078ec0ff */
[----:B------:R-:W-:Y:S01]  /*32d0*/  ISETP.GE.U32.AND P0, PT, R5, 0x7fffffd8, PT ;  /* 0x7fffffd80500780c */ /* 0x000fe20003f06070 */
[----:B------:R-:W-:Y:S01]  /*32e0*/  IMAD.X R5, R163, 0x1, R115, P6 ;  /* 0x00000001a3057824 */ /* 0x000fe200030e0673 */
[----:B------:R-:W-:Y:S01]  /*32f0*/  SHF.R.S32.HI R160, RZ, 0x1f, R74 ;  /* 0x0000001fffa07819 */ /* 0x000fe2000001144a */
[----:B------:R-:W-:Y:S01]  /*3300*/  IMAD.IADD R33, R33, 0x1, R40 ;  /* 0x0000000121217824 */ /* 0x000fe200078e0228 */
[----:B------:R-:W-:Y:S01]  /*3310*/  SHF.R.S32.HI R159, RZ, 0x1f, R75 ;  /* 0x0000001fff9f7819 */ /* 0x000fe2000001144b */
[----:B------:R-:W-:Y:S01]  /*3320*/  VIADD R39, R46, 0xfffffff6 ;  /* 0xfffffff62e277836 */ /* 0x000fe20000000000 */
[----:B------:R0:W2:Y:S01]  /*3330*/  @!P5 LDG.E.U8 R128, desc[UR20][R4.64] ;  /* 0x000000140480d981 */ /* 0x0000a2000c1e1100 */
[----:B-1----:R-:W-:-:S02]  /*3340*/  IADD3 R2, P6, PT, R74, R114, RZ ;  /* 0x000000724a027210 */ /* 0x002fc40007fde0ff */
[----:B------:R-:W-:-:S03]  /*3350*/  LOP3.LUT R33, R33, 0xffff, RZ, 0xc0, !PT ;  /* 0x0000ffff21217812 */ /* 0x000fc600078ec0ff */
[----:B------:R-:W-:Y:S01]  /*3360*/  IMAD.X R3, R160, 0x1, R115, P6 ;  /* 0x00000001a0037824 */ /* 0x000fe200030e0673 */
[-C--:B------:R-:W-:Y:S02]  /*3370*/  IADD3 R40, P6, PT, R75, R114.reuse, RZ ;  /* 0x000000724b287210 */ /* 0x080fe40007fde0ff */
[----:B------:R-:W-:Y:S01]  /*3380*/  ISETP.GE.U32.AND P5, PT, R39, 0x7fffffd7, PT ;  /* 0x7fffffd72700780c */ /* 0x000fe20003fa6070 */
[----:B0-----:R-:W-:Y:S01]  /*3390*/  VIADD R5, R46, 0xfffffff5 ;  /* 0xfffffff52e057836 */ /* 0x001fe20000000000 */
[----:B------:R-:W-:Y:S01]  /*33a0*/  SHF.R.U32.HI R39, RZ, 0xf, R33 ;  /* 0x0000000fff277819 */ /* 0x000fe20000011621 */
[--C-:B------:R-:W-:Y:S01]  /*33b0*/  IMAD.X R41, R159, 0x1, R115.reuse, P6 ;  /* 0x000000019f297824 */ /* 0x100fe200030e0673 */
[----:B------:R-:W-:Y:S01]  /*33c0*/  SHF.R.S32.HI R156, RZ, 0x1f, R76 ;  /* 0x0000001fff9c7819 */ /* 0x000fe2000001144c */
[----:B------:R0:W2:Y:S01]  /*33d0*/  @!P2 LDG.E.U8 R127, desc[UR20][R2.64] ;  /* 0x00000014027fa981 */ /* 0x0000a2000c1e1100 */
[----:B------:R-:W-:Y:S02]  /*33e0*/  IADD3 R4, P6, PT, R76, R114, RZ ;  /* 0x000000724c047210 */ /* 0x000fe40007fde0ff */
[----:B------:R-:W-:Y:S01]  /*33f0*/  LOP3.LUT P2, RZ, R39, 0x1, RZ, 0xc0, !PT ;  /* 0x0000000127ff7812 */ /* 0x000fe2000784c0ff */
[----:B------:R-:W2:Y:S01]  /*3400*/  @!P4 LDG.E.U8 R118, desc[UR20][R40.64] ;  /* 0x000000142876c981 */ /* 0x000ea2000c1e1100 */
[----:B------:R-:W-:Y:S01]  /*3410*/  ISETP.GE.U32.AND P4, PT, R5, 0x7fffffd6, PT ;  /* 0x7fffffd60500780c */ /* 0x000fe20003f86070 */
[----:B------:R-:W-:Y:S01]  /*3420*/  IMAD.X R5, R156, 0x1, R115, P6 ;  /* 0x000000019c057824 */ /* 0x000fe200030e0673 */
[----:B------:R-:W-:-:S02]  /*3430*/  SHF.R.S32.HI R140, RZ, 0x1f, R77 ;  /* 0x0000001fff8c7819 */ /* 0x000fc4000001144d */
[-C--:B------:R-:W-:Y:S01]  /*3440*/  IADD3 R42, P6, PT, R77, R114.reuse, RZ ;  /* 0x000000724d2a7210 */ /* 0x080fe20007fde0ff */
[----:B0-----:R-:W-:Y:S01]  /*3450*/  VIADD R2, R46, 0xfffffff4 ;  /* 0xfffffff42e027836 */ /* 0x001fe20000000000 */
[----:B------:R0:W2:Y:S01]  /*3460*/  @!P0 LDG.E.U8 R169, desc[UR20][R4.64] ;  /* 0x0000001404a98981 */ /* 0x0000a2000c1e1100 */
[----:B------:R-:W-:Y:S02]  /*3470*/  SHF.R.U32.HI R3, RZ, 0x7, R33 ;  /* 0x00000007ff037819 */ /* 0x000fe40000011621 */
[----:B------:R-:W-:Y:S01]  /*3480*/  IMAD.X R43, R140, 0x1, R115, P6 ;  /* 0x000000018c2b7824 */ /* 0x000fe200030e0673 */
[----:B------:R-:W-:Y:S02]  /*3490*/  ISETP.GE.U32.AND P0, PT, R2, 0x7fffffd5, PT ;  /* 0x7fffffd50200780c */ /* 0x000fe40003f06070 */
[----:B------:R-:W-:Y:S02]  /*34a0*/  SHF.R.S32.HI R155, RZ, 0x1f, R78 ;  /* 0x0000001fff9b7819 */ /* 0x000fe4000001144e */
[-C--:B------:R-:W-:Y:S01]  /*34b0*/  IADD3 R2, P6, PT, R78, R114.reuse, RZ ;  /* 0x000000724e027210 */ /* 0x080fe20007fde0ff */
[----:B------:R-:W2:Y:S01]  /*34c0*/  @P2 LDG.E.U8 R173, desc[UR20][R42.64] ;  /* 0x000000142aad2981 */ /* 0x000ea2000c1e1100 */
[----:B------:R-:W-:Y:S01]  /*34d0*/  LOP3.LUT P2, RZ, R3, 0x1, RZ, 0xc0, !PT ;  /* 0x0000000103ff7812 */ /* 0x000fe2000784c0ff */
[----:B0-----:R-:W-:Y:S01]  /*34e0*/  VIADD R4, R46, 0xfffffff3 ;  /* 0xfffffff32e047836 */ /* 0x001fe20000000000 */
[----:B------:R-:W-:Y:S01]  /*34f0*/  SHF.R.S32.HI R80, RZ, 0x1f, R79 ;  /* 0x0000001fff507819 */ /* 0x000fe2000001144f */
[----:B------:R-:W-:Y:S01]  /*3500*/  IMAD.X R3, R155, 0x1, R115, P6 ;  /* 0x000000019b037824 */ /* 0x000fe200030e0673 */
[----:B------:R-:W-:-:S02]  /*3510*/  IADD3 R40, P6, PT, R79, R114, RZ ;  /* 0x000000724f287210 */ /* 0x000fc40007fde0ff */
[----:B------:R-:W-:Y:S02]  /*3520*/  SHF.R.S32.HI R152, RZ, 0x1f, R81 ;  /* 0x0000001fff987819 */ /* 0x000fe40000011451 */
[----:B------:R-:W2:Y:S01]  /*3530*/  @!P5 LDG.E.U8 R146, desc[UR20][R2.64] ;  /* 0x000000140292d981 */ /* 0x000ea2000c1e1100 */
[----:B------:R-:W-:Y:S01]  /*3540*/  IMAD.X R41, R80, 0x1, R115, P6 ;  /* 0x0000000150297824 */ /* 0x000fe200030e0673 */
[----:B------:R-:W-:Y:S02]  /*3550*/  ISETP.GE.U32.AND P5, PT, R4, 0x7fffffd4, PT ;  /* 0x7fffffd40400780c */ /* 0x000fe40003fa6070 */
[----:B------:R-:W-:Y:S02]  /*3560*/  IADD3 R4, P6, PT, R81, R114, RZ ;  /* 0x0000007251047210 */ /* 0x000fe40007fde0ff */
[----:B------:R0:W2:Y:S01]  /*3570*/  @P2 LDG.E.U8 R175, desc[UR20][R40.64] ;  /* 0x0000001428af2981 */ /* 0x0000a2000c1e1100 */
[----:B------:R-:W-:Y:S02]  /*3580*/  SHF.R.S32.HI R148, RZ, 0x1f, R83 ;  /* 0x0000001fff947819 */ /* 0x000fe40000011453 */
[----:B------:R-:W-:-:S02]  /*3590*/  IMAD.X R5, R152, 0x1, R115, P6 ;  /* 0x0000000198057824 */ /* 0x000fc400030e0673 */
[----:B------:R-:W-:Y:S01]  /*35a0*/  VIADD R39, R46, 0xfffffff2 ;  /* 0xfffffff22e277836 */ /* 0x000fe20000000000 */
[----:B------:R-:W-:Y:S02]  /*35b0*/  SHF.R.S32.HI R151, RZ, 0x1f, R82 ;  /* 0x0000001fff977819 */ /* 0x000fe40000011452 */
[----:B------:R1:W2:Y:S01]  /*35c0*/  @!P4 LDG.E.U8 R149, desc[UR20][R4.64] ;  /* 0x000000140495c981 */ /* 0x0002a2000c1e1100 */
[-C--:B0-----:R-:W-:Y:S02]  /*35d0*/  IADD3 R40, P6, PT, R83, R114.reuse, RZ ;  /* 0x0000007253287210 */ /* 0x081fe40007fde0ff */
[----:B------:R-:W-:-:S03]  /*35e0*/  IADD3 R2, P4, PT, R82, R114, RZ ;  /* 0x0000007252027210 */ /* 0x000fc60007f9e0ff */
[--C-:B------:R-:W-:Y:S01]  /*35f0*/  IMAD.X R41, R148, 0x1, R115.reuse, P6 ;  /* 0x0000000194297824 */ /* 0x100fe200030e0673 */
[----:B------:R-:W-:Y:S01]  /*3600*/  ISETP.GE.U32.AND P2, PT, R39, 0x7fffffd3, PT ;  /* 0x7fffffd32700780c */ /* 0x000fe20003f46070 */
[C---:B------:R-:W-:Y:S01]  /*3610*/  VIADD R39, R46.reuse, 0xfffffff1 ;  /* 0xfffffff12e277836 */ /* 0x040fe20000000000 */
[----:B------:R-:W-:Y:S01]  /*3620*/  SHF.R.S32.HI R147, RZ, 0x1f, R84 ;  /* 0x0000001fff937819 */ /* 0x000fe20000011454 */
[----:B-1----:R-:W-:Y:S01]  /*3630*/  VIADD R5, R46, 0xfffffff0 ;  /* 0xfffffff02e057836 */ /* 0x002fe20000000000 */
[----:B------:R-:W2:Y:S01]  /*3640*/  @!P5 LDG.E.U8 R137, desc[UR20][R40.64] ;  /* 0x000000142889d981 */ /* 0x000ea2000c1e1100 */
[--C-:B------:R-:W-:Y:S01]  /*3650*/  IMAD.X R3, R151, 0x1, R115.reuse, P4 ;  /* 0x0000000197037824 */ /* 0x100fe200020e0673 */
[----:B------:R-:W-:Y:S02]  /*3660*/  IADD3 R4, P5, PT, R84, R114, RZ ;  /* 0x0000007254047210 */ /* 0x000fe40007fbe0ff */
[----:B------:R-:W-:Y:S02]  /*3670*/  ISETP.GE.U32.AND P4, PT, R39, 0x7fffffd2, PT ;  /* 0x7fffffd22700780c */ /* 0x000fe40003f86070 */
[----:B------:R-:W-:Y:S01]  /*3680*/  ISETP.GE.U32.AND P6, PT, R5, 0x7fffffd1, PT ;  /* 0x7fffffd10500780c */ /* 0x000fe20003fc6070 */
[----:B------:R0:W2:Y:S01]  /*3690*/  @!P0 LDG.E.U8 R130, desc[UR20][R2.64] ;  /* 0x0000001402828981 */ /* 0x0000a2000c1e1100 */
[----:B------:R-:W-:Y:S01]  /*36a0*/  IMAD.X R5, R147, 0x1, R115, P5 ;  /* 0x0000000193057824 */ /* 0x000fe200028e0673 */
[----:B------:R-:W-:-:S02]  /*36b0*/  SHF.R.S32.HI R144, RZ, 0x1f, R85 ;  /* 0x0000001fff907819 */ /* 0x000fc40000011455 */
[----:B------:R-:W-:Y:S02]  /*36c0*/  SHF.R.S32.HI R143, RZ, 0x1f, R86 ;  /* 0x0000001fff8f7819 */ /* 0x000fe40000011456 */
[----:B------:R1:W2:Y:S01]  /*36d0*/  @!P2 LDG.E.U8 R124, desc[UR20][R4.64] ;  /* 0x00000014047ca981 */ /* 0x0002a2000c1e1100 */
[----:B0-----:R-:W-:-:S05]  /*36e0*/  IADD3 R2, P5, PT, R85, R114, RZ ;  /* 0x0000007255027210 */ /* 0x001fca0007fbe0ff */
[----:B------:R-:W-:Y:S01]  /*36f0*/  IMAD.X R3, R144, 0x1, R115, P5 ;  /* 0x0000000190037824 */ /* 0x000fe200028e0673 */
[-C--:B------:R-:W-:Y:S02]  /*3700*/  IADD3 R40, P5, PT, R86, R114.reuse, RZ ;  /* 0x0000007256287210 */ /* 0x080fe40007fbe0ff */
[----:B------:R-:W-:Y:S02]  /*3710*/  SHF.R.S32.HI R139, RZ, 0x1f, R87 ;  /* 0x0000001fff8b7819 */ /* 0x000fe40000011457 */
[----:B------:R0:W2:Y:S01]  /*3720*/  @!P4 LDG.E.U8 R125, desc[UR20][R2.64] ;  /* 0x00000014027dc981 */ /* 0x0000a2000c1e1100 */
[----:B------:R-:W-:Y:S01]  /*3730*/  IMAD.X R41, R143, 0x1, R115, P5 ;  /* 0x000000018f297824 */ /* 0x000fe200028e0673 */
[--C-:B------:R-:W-:Y:S02]  /*3740*/  SHF.R.U32.HI R39, RZ, 0xe, R33.reuse ;  /* 0x0000000eff277819 */ /* 0x100fe40000011621 */
[----:B-1----:R-:W-:Y:S02]  /*3750*/  SHF.R.U32.HI R4, RZ, 0xc, R33 ;  /* 0x0000000cff047819 */ /* 0x002fe40000011621 */
[----:B------:R1:W2:Y:S01]  /*3760*/  @!P6 LDG.E.U8 R120, desc[UR20][R40.64] ;  /* 0x000000142878e981 */ /* 0x0002a2000c1e1100 */
[----:B0-----:R-:W-:-:S02]  /*3770*/  IADD3 R2, P5, PT, R87, R114, RZ ;  /* 0x0000007257027210 */ /* 0x001fc40007fbe0ff */
[----:B------:R-:W-:Y:S02]  /*3780*/  LOP3.LUT P2, RZ, R39, 0x1, RZ, 0xc0, !PT ;  /* 0x0000000127ff7812 */ /* 0x000fe4000784c0ff */
[----:B------:R-:W-:Y:S01]  /*3790*/  LOP3.LUT P6, RZ, R4, 0x1, RZ, 0xc0, !PT ;  /* 0x0000000104ff7812 */ /* 0x000fe200078cc0ff */
[----:B------:R-:W-:Y:S01]  /*37a0*/  IMAD.X R3, R139, 0x1, R115, P5 ;  /* 0x000000018b037824 */ /* 0x000fe200028e0673 */
[----:B------:R-:W-:Y:S02]  /*37b0*/  SHF.R.S32.HI R136, RZ, 0x1f, R88 ;  /* 0x0000001fff887819 */ /* 0x000fe40000011458 */
[-C--:B------:R-:W-:Y:S02]  /*37c0*/  IADD3 R4, P5, PT, R88, R114.reuse, RZ ;  /* 0x0000007258047210 */ /* 0x080fe40007fbe0ff */
[----:B------:R-:W-:Y:S02]  /*37d0*/  SHF.R.U32.HI R39, RZ, 0xd, R33 ;  /* 0x0000000dff277819 */ /* 0x000fe40000011621 */
[----:B------:R-:W-:Y:S01]  /*37e0*/  SHF.R.S32.HI R135, RZ, 0x1f, R89 ;  /* 0x0000001fff877819 */ /* 0x000fe20000011459 */
[----:B------:R-:W-:Y:S01]  /*37f0*/  IMAD.X R5, R136, 0x1, R115, P5 ;  /* 0x0000000188057824 */ /* 0x000fe200028e0673 */
[----:B------:R-:W-:Y:S01]  /*3800*/  LOP3.LUT P4, RZ, R39, 0x1, RZ, 0xc0, !PT ;  /* 0x0000000127ff7812 */ /* 0x000fe2000788c0ff */
[----:B------:R0:W2:Y:S01]  /*3810*/  @P2 LDG.E.U8 R154, desc[UR20][R2.64] ;  /* 0x00000014029a2981 */ /* 0x0000a2000c1e1100 */
[----:B-1----:R-:W-:-:S02]  /*3820*/  IADD3 R40, P5, PT, R89, R114, RZ ;  /* 0x0000007259287210 */ /* 0x002fc40007fbe0ff */
[----:B------:R-:W-:-:S03]  /*3830*/  SHF.R.U32.HI R39, RZ, 0xb, R33 ;  /* 0x0000000bff277819 */ /* 0x000fc60000011621 */
[----:B------:R-:W-:Y:S01]  /*3840*/  IMAD.X R41, R135, 0x1, R115, P5 ;  /* 0x0000000187297824 */ /* 0x000fe200028e0673 */
[----:B------:R-:W-:Y:S02]  /*3850*/  SHF.R.S32.HI R132, RZ, 0x1f, R90 ;  /* 0x0000001fff847819 */ /* 0x000fe4000001145a */
[--C-:B0-----:R-:W-:Y:S02]  /*3860*/  SHF.R.U32.HI R3, RZ, 0x9, R33.reuse ;  /* 0x00000009ff037819 */ /* 0x101fe40000011621 */
[----:B------:R-:W2:Y:S01]  /*3870*/  @P6 LDG.E.U8 R138, desc[UR20][R40.64] ;  /* 0x00000014288a6981 */ /* 0x000ea2000c1e1100 */
[----:B------:R-:W-:Y:S02]  /*3880*/  IADD3 R2, P5, PT, R90, R114, RZ ;  /* 0x000000725a027210 */ /* 0x000fe40007fbe0ff */
[----:B------:R-:W-:Y:S01]  /*3890*/  LOP3.LUT P2, RZ, R39, 0x1, RZ, 0xc0, !PT ;  /* 0x0000000127ff7812 */ /* 0x000fe2000784c0ff */
[----:B------:R0:W2:Y:S01]  /*38a0*/  @P4 LDG.E.U8 R153, desc[UR20][R4.64] ;  /* 0x0000001404994981 */ /* 0x0000a2000c1e1100 */
[----:B------:R-:W-:-:S02]  /*38b0*/  SHF.R.U32.HI R39, RZ, 0xa, R33 ;  /* 0x0000000aff277819 */ /* 0x000fc40000011621 */
[----:B------:R-:W-:Y:S01]  /*38c0*/  LOP3.LUT P6, RZ, R3, 0x1, RZ, 0xc0, !PT ;  /* 0x0000000103ff7812 */ /* 0x000fe200078cc0ff */
[----:B------:R-:W-:Y:S01]  /*38d0*/  IMAD.X R3, R132, 0x1, R115, P5 ;  /* 0x0000000184037824 */ /* 0x000fe200028e0673 */
[----:B------:R-:W-:Y:S02]  /*38e0*/  SHF.R.S32.HI R131, RZ, 0x1f, R91 ;  /* 0x0000001fff837819 */ /* 0x000fe4000001145b */
[----:B------:R-:W-:Y:S02]  /*38f0*/  LOP3.LUT P4, RZ, R39, 0x1, RZ, 0xc0, !PT ;  /* 0x0000000127ff7812 */ /* 0x000fe4000788c0ff */
[-C--:B0-----:R-:W-:Y:S02]  /*3900*/  IADD3 R4, P5, PT, R91, R114.reuse, RZ ;  /* 0x000000725b047210 */ /* 0x081fe40007fbe0ff */
[----:B------:R-:W-:Y:S01]  /*3910*/  SHF.R.S32.HI R93, RZ, 0x1f, R92 ;  /* 0x0000001fff5d7819 */ /* 0x000fe2000001145c */
[----:B------:R0:W2:Y:S02]  /*3920*/  @P2 LDG.E.U8 R133, desc[UR20][R2.64] ;  /* 0x0000001402852981 */ /* 0x0000a4000c1e1100 */
[----:B------:R-:W-:Y:S01]  /*3930*/  IMAD.X R5, R131, 0x1, R115, P5 ;  /* 0x0000000183057824 */ /* 0x000fe200028e0673 */
[----:B------:R-:W-:-:S02]  /*3940*/  IADD3 R40, P5, PT, R92, R114, RZ ;  /* 0x000000725c287210 */ /* 0x000fc40007fbe0ff */
[----:B------:R-:W-:Y:S02]  /*3950*/  SHF.R.U32.HI R39, RZ, 0x6, R33 ;  /* 0x00000006ff277819 */ /* 0x000fe40000011621 */
[----:B------:R-:W-:Y:S01]  /*3960*/  SHF.R.S32.HI R96, RZ, 0x1f, R94 ;  /* 0x0000001fff607819 */ /* 0x000fe2000001145e */
[----:B------:R-:W-:Y:S01]  /*3970*/  IMAD.X R41, R93, 0x1, R115, P5 ;  /* 0x000000015d297824 */ /* 0x000fe200028e0673 */
[----:B------:R-:W-:Y:S01]  /*3980*/  LOP3.LUT P2, RZ, R39, 0x1, RZ, 0xc0, !PT ;  /* 0x0000000127ff7812 */ /* 0x000fe2000784c0ff */
[----:B------:R1:W2:Y:S01]  /*3990*/  @P4 LDG.E.U8 R126, desc[UR20][R4.64] ;  /* 0x00000014047e4981 */ /* 0x0002a2000c1e1100 */
[--C-:B------:R-:W-:Y:S02]  /*39a0*/  SHF.R.U32.HI R39, RZ, 0x5, R33.reuse ;  /* 0x00000005ff277819 */ /* 0x100fe40000011621 */
[----:B0-----:R-:W-:Y:S01]  /*39b0*/  SHF.R.U32.HI R3, RZ, 0x4, R33 ;  /* 0x00000004ff037819 */ /* 0x001fe20000011621 */
[----:B------:R-:W2:Y:S01]  /*39c0*/  @P6 LDG.E.U8 R129, desc[UR20][R40.64] ;  /* 0x0000001428816981 */ /* 0x000ea2000c1e1100 */
[----:B------:R-:W-:-:S02]  /*39d0*/  IADD3 R2, P5, PT, R94, R114, RZ ;  /* 0x000000725e027210 */ /* 0x000fc40007fbe0ff */
[----:B------:R-:W-:Y:S02]  /*39e0*/  LOP3.LUT P4, RZ, R39, 0x1, RZ, 0xc0, !PT ;  /* 0x0000000127ff7812 */ /* 0x000fe4000788c0ff */
[----:B------:R-:W-:Y:S01]  /*39f0*/  LOP3.LUT P6, RZ, R3, 0x1, RZ, 0xc0, !PT ;  /* 0x0000000103ff7812 */ /* 0x000fe200078cc0ff */
[----:B------:R-:W-:Y:S01]  /*3a00*/  IMAD.X R3, R96, 0x1, R115, P5 ;  /* 0x0000000160037824 */ /* 0x000fe200028e0673 */
[----:B------:R-:W-:Y:S02]  /*3a10*/  SHF.R.S32.HI R97, RZ, 0x1f, R95 ;  /* 0x0000001fff617819 */ /* 0x000fe4000001145f */
[----:B------:R-:W-:Y:S02]  /*3a20*/  IADD3 R42, P5, PT, R95, R114, RZ ;  /* 0x000000725f2a7210 */ /* 0x000fe40007fbe0ff */
[----:B------:R-:W-:Y:S02]  /*3a30*/  PRMT R158, RZ, 0x7610, R158 ;  /* 0x00007610ff9e7816 */ /* 0x000fe4000000009e */
[----:B------:R-:W-:Y:S01]  /*3a40*/  PRMT R157, RZ, 0x7610, R157 ;  /* 0x00007610ff9d7816 */ /* 0x000fe2000000009d */
[----:B------:R-:W-:Y:S01]  /*3a50*/  IMAD.X R43, R97, 0x1, R115, P5 ;  /* 0x00000001612b7824 */ /* 0x000fe200028e0673 */
[----:B-1----:R-:W-:Y:S01]  /*3a60*/  SHF.R.U32.HI R4, RZ, 0x3, R33 ;  /* 0x00000003ff047819 */ /* 0x002fe20000011621 */
[C---:B------:R-:W-:Y:S01]  /*3a70*/  IMAD R98, R122.reuse, 0x1b, RZ ;  /* 0x0000001b7a627824 */ /* 0x040fe200078e02ff */
[----:B------:R0:W2:Y:S01]  /*3a80*/  @P2 LDG.E.U8 R158, desc[UR20][R2.64] ;  /* 0x00000014029e2981 */ /* 0x0000a2000c1e1100 */
[----:B------:R-:W-:Y:S01]  /*3a90*/  IMAD R100, R122, 0x1c, RZ ;  /* 0x0000001c7a647824 */ /* 0x000fe200078e02ff */
[----:B------:R-:W-:-:S02]  /*3aa0*/  LOP3.LUT P2, RZ, R4, 0x1, RZ, 0xc0, !PT ;  /* 0x0000000104ff7812 */ /* 0x000fc4000784c0ff */
[----:B------:R-:W2:Y:S01]  /*3ab0*/  @P4 LDG.E.U8 R157, desc[UR20][R42.64] ;  /* 0x000000142a9d4981 */ /* 0x000ea2000c1e1100 */
[----:B------:R-:W-:Y:S02]  /*3ac0*/  SHF.R.S32.HI R99, RZ, 0x1f, R98 ;  /* 0x0000001fff637819 */ /* 0x000fe40000011462 */
[----:B------:R-:W-:Y:S02]  /*3ad0*/  IADD3 R4, P4, PT, R98, R114, RZ ;  /* 0x0000007262047210 */ /* 0x000fe40007f9e0ff */
[----:B------:R-:W-:Y:S02]  /*3ae0*/  LOP3.LUT R171, R171, 0x1f, RZ, 0xc0, !PT ;  /* 0x0000001fabab7812 */ /* 0x000fe400078ec0ff */
[----:B------:R-:W-:Y:S01]  /*3af0*/  SHF.R.U32.HI R39, RZ, 0x8, R33 ;  /* 0x00000008ff277819 */ /* 0x000fe20000011621 */
[----:B------:R-:W-:Y:S01]  /*3b00*/  IMAD.X R5, R99, 0x1, R115, P4 ;  /* 0x0000000163057824 */ /* 0x000fe200020e0673 */
[----:B------:R-:W-:Y:S02]  /*3b10*/  PRMT R142, RZ, 0x7610, R142 ;  /* 0x00007610ff8e7816 */ /* 0x000fe4000000008e */
[----:B------:R-:W-:-:S02]  /*3b20*/  SHF.R.S32.HI R101, RZ, 0x1f, R100 ;  /* 0x0000001fff657819 */ /* 0x000fc40000011464 */
[----:B0-----:R-:W-:Y:S02]  /*3b30*/  IADD3 R2, P5, PT, R100, R114, RZ ;  /* 0x0000007264027210 */ /* 0x001fe40007fbe0ff */
[----:B------:R-:W-:Y:S01]  /*3b40*/  LOP3.LUT P4, RZ, R39, 0x1, RZ, 0xc0, !PT ;  /* 0x0000000127ff7812 */ /* 0x000fe2000788c0ff */
[----:B------:R-:W-:Y:S01]  /*3b50*/  IMAD R39, R171, R123, RZ ;  /* 0x0000007bab277224 */ /* 0x000fe200078e02ff */
[----:B------:R-:W-:Y:S01]  /*3b60*/  PRMT R161, RZ, 0x7610, R161 ;  /* 0x00007610ffa17816 */ /* 0x000fe200000000a1 */
[----:B------:R-:W-:Y:S01]  /*3b70*/  IMAD.X R3, R101, 0x1, R115, P5 ;  /* 0x0000000165037824 */ /* 0x000fe200028e0673 */
[----:B------:R0:W2:Y:S01]  /*3b80*/  @P6 LDG.E.U8 R142, desc[UR20][R4.64] ;  /* 0x00000014048e6981 */ /* 0x0000a2000c1e1100 */
[----:B------:R-:W-:Y:S01]  /*3b90*/  IMAD R102, R122, 0x1d, RZ ;  /* 0x0000001d7a667824 */ /* 0x000fe200078e02ff */
[C---:B------:R-:W-:Y:S01]  /*3ba0*/  IADD3 R109, P6, PT, R39.reuse, UR18, RZ ;  /* 0x00000012276d7c10 */ /* 0x040fe2000ffde0ff */
[----:B------:R-:W-:Y:S01]  /*3bb0*/  IMAD R30, R30, UR5, RZ ;  /* 0x000000051e1e7c24 */ /* 0x000fe2000f8e02ff */
[----:B------:R1:W2:Y:S01]  /*3bc0*/  @P2 LDG.E.U8 R161, desc[UR20][R2.64] ;  /* 0x0000001402a12981 */ /* 0x0002a2000c1e1100 */
[----:B------:R-:W-:Y:S01]  /*3bd0*/  IMAD R34, R34, UR5, RZ ;  /* 0x0000000522227c24 */ /* 0x000fe2000f8e02ff */
[----:B------:R-:W-:Y:S01]  /*3be0*/  SHF.R.S32.HI R103, RZ, 0x1f, R102 ;  /* 0x0000001fff677819 */ /* 0x000fe20000011466 */
[----:B------:R-:W-:Y:S01]  /*3bf0*/  IMAD R26, R26, UR5, RZ ;  /* 0x000000051a1a7c24 */ /* 0x000fe2000f8e02ff */
[----:B------:R-:W-:-:S02]  /*3c00*/  LEA.HI.X.SX32 R111, R39, UR19, 0x1, P6 ;  /* 0x00000013276f7c11 */ /* 0x000fc4000b0f0eff */
[----:B------:R-:W-:Y:S02]  /*3c10*/  IADD3 R106, P2, PT, R102, R114, RZ ;  /* 0x00000072666a7210 */ /* 0x000fe40007f5e0ff */
[C---:B------:R-:W-:Y:S01]  /*3c20*/  IADD3 R65, P6, PT, R30.reuse, R109, RZ ;  /* 0x0000006d1e417210 */ /* 0x040fe20007fde0ff */
[----:B0-----:R-:W-:Y:S02]  /*3c30*/  IMAD R4, R35, UR5, RZ ;  /* 0x0000000523047c24 */ /* 0x001fe4000f8e02ff */
[----:B------:R-:W-:Y:S01]  /*3c40*/  IMAD.X R107, R103, 0x1, R115, P2 ;  /* 0x00000001676b7824 */ /* 0x000fe200010e0673 */
[----:B------:R-:W-:Y:S01]  /*3c50*/  LEA.HI.X.SX32 R63, R30, R111, 0x1, P6 ;  /* 0x0000006f1e3f7211 */ /* 0x000fe200030f0eff */
[----:B------:R-:W-:Y:S01]  /*3c60*/  IMAD R58, R32, UR5, RZ ;  /* 0x00000005203a7c24 */ /* 0x000fe2000f8e02ff */
[-C--:B------:R-:W-:Y:S02]  /*3c70*/  IADD3 R35, P2, PT, R34, R109.reuse, RZ ;  /* 0x0000006d22237210 */ /* 0x080fe40007f5e0ff */
[----:B------:R-:W-:Y:S01]  /*3c80*/  IADD3 R64, P6, PT, R26, R109, RZ ;  /* 0x0000006d1a407210 */ /* 0x000fe20007fde0ff */
[----:B------:R-:W-:Y:S01]  /*3c90*/  IMAD R51, R31, UR5, RZ ;  /* 0x000000051f337c24 */ /* 0x000fe2000f8e02ff */
[-C--:B------:R-:W-:Y:S01]  /*3ca0*/  LEA.HI.X.SX32 R32, R34, R111.reuse, 0x1, P2 ;  /* 0x0000006f22207211 */ /* 0x080fe200010f0eff */
[----:B------:R-:W-:Y:S01]  /*3cb0*/  IMAD R25, R25, UR5, RZ ;  /* 0x0000000519197c24 */ /* 0x000fe2000f8e02ff */
[----:B------:R-:W-:Y:S01]  /*3cc0*/  LEA.HI.X.SX32 R62, R26, R111, 0x1, P6 ;  /* 0x0000006f1a3e7211 */ /* 0x000fe200030f0eff */
[----:B------:R-:W-:Y:S01]  /*3cd0*/  IMAD R57, R27, UR5, RZ ;  /* 0x000000051b397c24 */ /* 0x000fe2000f8e02ff */
[----:B------:R-:W-:-:S02]  /*3ce0*/  IADD3 R31, P2, PT, R4, R109, RZ ;  /* 0x0000006d041f7210 */ /* 0x000fc40007f5e0ff */
[----:B------:R-:W-:Y:S01]  /*3cf0*/  IADD3 R61, P6, PT, R58, R109, RZ ;  /* 0x0000006d3a3d7210 */ /* 0x000fe20007fde0ff */
[----:B------:R-:W-:Y:S01]  /*3d00*/  IMAD R56, R28, UR5, RZ ;  /* 0x000000051c387c24 */ /* 0x000fe2000f8e02ff */
[-C--:B------:R-:W-:Y:S01]  /*3d10*/  LEA.HI.X.SX32 R28, R4, R111.reuse, 0x1, P2 ;  /* 0x0000006f041c7211 */ /* 0x080fe200010f0eff */
[----:B------:R-:W-:Y:S01]  /*3d20*/  IMAD R52, R29, UR5, RZ ;  /* 0x000000051d347c24 */ /* 0x000fe2000f8e02ff */
[----:B------:R-:W-:Y:S01]  /*3d30*/  LEA.HI.X.SX32 R58, R58, R111, 0x1, P6 ;  /* 0x0000006f3a3a7211 */ /* 0x000fe200030f0eff */
[----:B------:R-:W-:Y:S01]  /*3d40*/  IMAD R36, R36, UR5, RZ ;  /* 0x0000000524247c24 */ /* 0x000fe2000f8e02ff */
[-C--:B------:R-:W-:Y:S02]  /*3d50*/  IADD3 R29, P2, PT, R25, R109.reuse, RZ ;  /* 0x0000006d191d7210 */ /* 0x080fe40007f5e0ff */
[----:B------:R-:W-:Y:S01]  /*3d60*/  IADD3 R59, P6, PT, R57, R109, RZ ;  /* 0x0000006d393b7210 */ /* 0x000fe20007fde0ff */
[----:B------:R-:W-:Y:S01]  /*3d70*/  VIADD R172, R46, 0x1f ;  /* 0x0000001f2eac7836 */ /* 0x000fe20000000000 */
[-C--:B------:R-:W-:Y:S01]  /*3d80*/  LEA.HI.X.SX32 R27, R25, R111.reuse, 0x1, P2 ;  /* 0x0000006f191b7211 */ /* 0x080fe200010f0eff */
[----:B------:R-:W-:Y:S01]  /*3d90*/  IMAD R24, R24, UR5, RZ ;  /* 0x0000000518187c24 */ /* 0x000fe2000f8e02ff */
[----:B------:R-:W-:-:S02]  /*3da0*/  LEA.HI.X.SX32 R57, R57, R111, 0x1, P6 ;  /* 0x0000006f39397211 */ /* 0x000fc400030f0eff */
[-C--:B------:R-:W-:Y:S02]  /*3db0*/  IADD3 R30, P2, PT, R36, R109.reuse, RZ ;  /* 0x0000006d241e7210 */ /* 0x080fe40007f5e0ff */
[----:B------:R-:W-:Y:S02]  /*3dc0*/  IADD3 R60, P6, PT, R56, R109, RZ ;  /* 0x0000006d383c7210 */ /* 0x000fe40007fde0ff */
[----:B------:R-:W-:Y:S01]  /*3dd0*/  ISETP.GT.AND P0, PT, R172, 0x1f, PT ;  /* 0x0000001fac00780c */ /* 0x000fe20003f04270 */
[----:B------:R-:W-:Y:S01]  /*3de0*/  IMAD R38, R38, UR5, RZ ;  /* 0x0000000526267c24 */ /* 0x000fe2000f8e02ff */
[-C--:B------:R-:W-:Y:S02]  /*3df0*/  LEA.HI.X.SX32 R26, R36, R111.reuse, 0x1, P2 ;  /* 0x0000006f241a7211 */ /* 0x080fe400010f0eff */
[----:B------:R-:W-:Y:S02]  /*3e00*/  LEA.HI.X.SX32 R56, R56, R111, 0x1, P6 ;  /* 0x0000006f38387211 */ /* 0x000fe400030f0eff */
[----:B------:R-:W-:-:S02]  /*3e10*/  IADD3 R25, P2, PT, R24, R109, RZ ;  /* 0x0000006d18197210 */ /* 0x000fc40007f5e0ff */
[----:B------:R-:W-:Y:S02]  /*3e20*/  IADD3 R55, P6, PT, R52, R109, RZ ;  /* 0x0000006d34377210 */ /* 0x000fe40007fde0ff */
[----:B------:R-:W-:Y:S01]  /*3e30*/  ISETP.LT.AND P0, PT, R171, R46, P0 ;  /* 0x0000002eab00720c */ /* 0x000fe20000701270 */
[----:B------:R-:W-:Y:S01]  /*3e40*/  IMAD R46, R22, UR5, RZ ;  /* 0x00000005162e7c24 */ /* 0x000fe2000f8e02ff */
[-C--:B------:R-:W-:Y:S01]  /*3e50*/  LEA.HI.X.SX32 R22, R24, R111.reuse, 0x1, P2 ;  /* 0x0000006f18167211 */ /* 0x080fe200010f0eff */
[----:B-1----:R-:W-:Y:S01]  /*3e60*/  IMAD R2, R23, UR5, RZ ;  /* 0x0000000517027c24 */ /* 0x002fe2000f8e02ff */
[----:B------:R-:W-:Y:S01]  /*3e70*/  LEA.HI.X.SX32 R52, R52, R111, 0x1, P6 ;  /* 0x0000006f34347211 */ /* 0x000fe200030f0eff */
[----:B------:R-:W-:Y:S01]  /*3e80*/  IMAD R37, R37, UR5, RZ ;  /* 0x0000000525257c24 */ /* 0x000fe2000f8e02ff */
[-C--:B------:R-:W-:Y:S01]  /*3e90*/  IADD3 R23, P2, PT, R38, R109.reuse, RZ ;  /* 0x0000006d26177210 */ /* 0x080fe20007f5e0ff */
[----:B------:R-:W-:Y:S01]  /*3ea0*/  IMAD R50, R21, UR5, RZ ;  /* 0x0000000515327c24 */ /* 0x000fe2000f8e02ff */
[----:B------:R-:W-:-:S02]  /*3eb0*/  IADD3 R53, P6, PT, R51, R109, RZ ;  /* 0x0000006d33357210 */ /* 0x000fc40007fde0ff */
[-C--:B------:R-:W-:Y:S02]  /*3ec0*/  LEA.HI.X.SX32 R21, R38, R111.reuse, 0x1, P2 ;  /* 0x0000006f26157211 */ /* 0x080fe400010f0eff */
[----:B------:R-:W-:Y:S02]  /*3ed0*/  LEA.HI.X.SX32 R51, R51, R111, 0x1, P6 ;  /* 0x0000006f33337211 */ /* 0x000fe400030f0eff */
[CC--:B------:R-:W-:Y:S02]  /*3ee0*/  IADD3 R24, P2, PT, R37.reuse, R109.reuse, RZ ;  /* 0x0000006d25187210 */ /* 0x0c0fe40007f5e0ff */
[----:B------:R-:W-:Y:S01]  /*3ef0*/  IADD3 R54, P6, PT, R50, R109, RZ ;  /* 0x0000006d32367210 */ /* 0x000fe20007fde0ff */
[----:B------:R-:W-:Y:S01]  /*3f00*/  IMAD R3, R20, UR5, RZ ;  /* 0x0000000514037c24 */ /* 0x000fe2000f8e02ff */
[-C--:B------:R-:W-:Y:S01]  /*3f10*/  LEA.HI.X.SX32 R20, R37, R111.reuse, 0x1, P2 ;  /* 0x0000006f25147211 */ /* 0x080fe200010f0eff */
[----:B------:R-:W-:Y:S01]  /*3f20*/  IMAD R45, R19, UR5, RZ ;  /* 0x00000005132d7c24 */ /* 0x000fe2000f8e02ff */
[----:B------:R-:W-:-:S02]  /*3f30*/  LEA.HI.X.SX32 R50, R50, R111, 0x1, P6 ;  /* 0x0000006f32327211 */ /* 0x000fc400030f0eff */
[-C--:B------:R-:W-:Y:S02]  /*3f40*/  IADD3 R19, P2, PT, R2, R109.reuse, RZ ;  /* 0x0000006d02137210 */ /* 0x080fe40007f5e0ff */
[----:B------:R-:W-:Y:S01]  /*3f50*/  IADD3 R49, P6, PT, R46, R109, RZ ;  /* 0x0000006d2e317210 */ /* 0x000fe20007fde0ff */
[----:B------:R-:W-:Y:S01]  /*3f60*/  IMAD R4, R16, UR5, RZ ;  /* 0x0000000510047c24 */ /* 0x000fe2000f8e02ff */
[----:B------:R-:W-:Y:S01]  /*3f70*/  SHF.R.U32.HI R40, RZ, 0x2, R33 ;  /* 0x00000002ff287819 */ /* 0x000fe20000011621 */
[----:B------:R-:W-:Y:S01]  /*3f80*/  IMAD R44, R17, UR5, RZ ;  /* 0x00000005112c7c24 */ /* 0x000fe2000f8e02ff */
[-C--:B------:R-:W-:Y:S01]  /*3f90*/  LEA.HI.X.SX32 R16, R2, R111.reuse, 0x1, P2 ;  /* 0x0000006f02107211 */ /* 0x080fe200010f0eff */
[----:B------:R-:W-:Y:S01]  /*3fa0*/  IMAD R5, R18, UR5, RZ ;  /* 0x0000000512057c24 */ /* 0x000fe2000f8e02ff */
[----:B------:R-:W-:Y:S02]  /*3fb0*/  LEA.HI.X.SX32 R46, R46, R111, 0x1, P6 ;  /* 0x0000006f2e2e7211 */ /* 0x000fe400030f0eff */
[----:B------:R-:W-:-:S02]  /*3fc0*/  IADD3 R17, P2, PT, R3, R109, RZ ;  /* 0x0000006d03117210 */ /* 0x000fc40007f5e0ff */
[----:B------:R-:W-:Y:S02]  /*3fd0*/  IADD3 R47, P6, PT, R45, R109, RZ ;  /* 0x0000006d2d2f7210 */ /* 0x000fe40007fde0ff */
[----:B------:R-:W-:Y:S01]  /*3fe0*/  LOP3.LUT P5, RZ, R40, 0x1, RZ, 0xc0, !PT ;  /* 0x0000000128ff7812 */ /* 0x000fe200078ac0ff */
[----:B------:R-:W-:Y:S01]  /*3ff0*/  IMAD R40, R15, UR5, RZ ;  /* 0x000000050f287c24 */ /* 0x000fe2000f8e02ff */
        /* <DEDUP_REMOVED lines=11> */
[-C--:B------:R-:W-:Y:S01]  /*40b0*/  LEA.HI.X.SX32 R10, R4, R111.reuse, 0x1, P2 ;  /* 0x0000006f040a7211 */ /* 0x080fe200010f0eff */
[----:B------:R-:W-:Y:S01]  /*40c0*/  IMAD R38, R11, UR5, RZ ;  /* 0x000000050b267c24 */ /* 0x000fe2000f8e02ff */
[----:B------:R-:W-:Y:S01]  /*40d0*/  LEA.HI.X.SX32 R40, R40, R111, 0x1, P6 ;  /* 0x0000006f28287211 */ /* 0x000fe200030f0eff */
[----:B------:R-:W-:Y:S01]  /*40e0*/  IMAD R36, R12, UR5, RZ ;  /* 0x000000050c247c24 */ /* 0x000fe2000f8e02ff */
[CC--:B------:R-:W-:Y:S02]  /*40f0*/  IADD3 R11, P2, PT, R34.reuse, R109.reuse, RZ ;  /* 0x0000006d220b7210 */ /* 0x0c0fe40007f5e0ff */
[----:B------:R-:W-:Y:S01]  /*4100*/  IADD3 R41, P6, PT, R39, R109, RZ ;  /* 0x0000006d27297210 */ /* 0x000fe20007fde0ff */
[----:B------:R-:W-:Y:S01]  /*4110*/  IMAD R3, R9, UR5, RZ ;  /* 0x0000000509037c24 */ /* 0x000fe2000f8e02ff */
[----:B------:R-:W-:-:S02]  /*4120*/  LEA.HI.X.SX32 R9, R34, R111, 0x1, P2 ;  /* 0x0000006f22097211 */ /* 0x000fc400010f0eff */
[----:B------:R-:W-:Y:S02]  /*4130*/  LEA.HI.X.SX32 R39, R39, R111, 0x1, P6 ;  /* 0x0000006f27277211 */ /* 0x000fe400030f0eff */
[-C--:B------:R-:W-:Y:S02]  /*4140*/  IADD3 R12, P2, PT, R36, R109.reuse, RZ ;  /* 0x0000006d240c7210 */ /* 0x080fe40007f5e0ff */
[----:B------:R-:W-:Y:S01]  /*4150*/  IADD3 R42, P6, PT, R38, R109, RZ ;  /* 0x0000006d262a7210 */ /* 0x000fe20007fde0ff */
[----:B------:R-:W-:Y:S01]  /*4160*/  IMAD R104, R8, UR5, RZ ;  /* 0x0000000508687c24 */ /* 0x000fe2000f8e02ff */
[-C--:B------:R-:W-:Y:S01]  /*4170*/  LEA.HI.X.SX32 R8, R36, R111.reuse, 0x1, P2 ;  /* 0x0000006f24087211 */ /* 0x080fe200010f0eff */
[----:B------:R-:W-:Y:S01]  /*4180*/  IMAD R105, R7, UR5, RZ ;  /* 0x0000000507697c24 */ /* 0x000fe2000f8e02ff */
[----:B------:R-:W-:Y:S02]  /*4190*/  LEA.HI.X.SX32 R38, R38, R111, 0x1, P6 ;  /* 0x0000006f26267211 */ /* 0x000fe400030f0eff */
[----:B------:R-:W-:-:S02]  /*41a0*/  IADD3 R7, P2, PT, R2, R109, RZ ;  /* 0x0000006d02077210 */ /* 0x000fc40007f5e0ff */
[C---:B------:R-:W-:Y:S02]  /*41b0*/  IADD3 R37, P6, PT, R3.reuse, R109, RZ ;  /* 0x0000006d03257210 */ /* 0x040fe40007fde0ff */
[-C--:B------:R-:W-:Y:S02]  /*41c0*/  LEA.HI.X.SX32 R4, R2, R111.reuse, 0x1, P2 ;  /* 0x0000006f02047211 */ /* 0x080fe400010f0eff */
[----:B------:R-:W-:Y:S02]  /*41d0*/  LEA.HI.X.SX32 R34, R3, R111, 0x1, P6 ;  /* 0x0000006f03227211 */ /* 0x000fe400030f0eff */
[-C--:B------:R-:W-:Y:S02]  /*41e0*/  IADD3 R5, P2, PT, R104, R109.reuse, RZ ;  /* 0x0000006d68057210 */ /* 0x080fe40007f5e0ff */
[----:B------:R-:W-:Y:S02]  /*41f0*/  IADD3 R36, P6, PT, R105, R109, RZ ;  /* 0x0000006d69247210 */ /* 0x000fe40007fde0ff */
[----:B------:R-:W-:-:S02]  /*4200*/  SHF.R.U32.HI R2, RZ, 0x1, R33 ;  /* 0x00000001ff027819 */ /* 0x000fc40000011621 */
[-C--:B------:R-:W-:Y:S01]  /*4210*/  LEA.HI.X.SX32 R3, R104, R111.reuse, 0x1, P2 ;  /* 0x0000006f68037211 */ /* 0x080fe200010f0eff */
[----:B------:R-:W-:Y:S01]  /*4220*/  @P0 IMAD.MOV.U32 R104, RZ, RZ, R65 ;  /* 0x000000ffff680224 */ /* 0x000fe200078e0041 */
[----:B------:R-:W-:Y:S02]  /*4230*/  PRMT R177, RZ, 0x7610, R177 ;  /* 0x00007610ffb17816 */ /* 0x000fe400000000b1 */
[----:B------:R-:W-:Y:S01]  /*4240*/  LEA.HI.X.SX32 R33, R105, R111, 0x1, P6 ;  /* 0x0000006f69217211 */ /* 0x000fe200030f0eff */
[----:B------:R-:W-:Y:S01]  /*4250*/  @P0 IMAD.MOV.U32 R105, RZ, RZ, R63 ;  /* 0x000000ffff690224 */ /* 0x000fe200078e003f */
[----:B------:R-:W-:-:S04]  /*4260*/  PRMT R179, RZ, 0x7610, R179 ;  /* 0x00007610ffb37816 */ /* 0x000fc800000000b3 */
[----:B------:R0:W2:Y:S01]  /*4270*/  @P0 LDG.E.U8 R177, desc[UR20][R104.64] ;  /* 0x0000001468b10981 */ /* 0x0000a2000c1e1100 */
[----:B------:R-:W-:Y:S01]  /*4280*/  PRMT R181, RZ, 0x7610, R181 ;  /* 0x00007610ffb57816 */ /* 0x000fe200000000b5 */
[----:B0-----:R-:W-:Y:S02]  /*4290*/  @P0 IMAD.MOV.U32 R104, RZ, RZ, R64 ;  /* 0x000000ffff680224 */ /* 0x001fe400078e0040 */
[----:B------:R-:W-:-:S05]  /*42a0*/  @P0 IMAD.MOV.U32 R105, RZ, RZ, R62 ;  /* 0x000000ffff690224 */ /* 0x000fca00078e003e */
        /* <DEDUP_REMOVED lines=60> */
[----:B------:R0:W4:Y:S01]  /*4670*/  @P0 LDG.E.U8 R174, desc[UR20][R104.64] ;  /* 0x0000001468ae0981 */ /* 0x000122000c1e1100 */
[----:B------:R-:W-:Y:S01]  /*4680*/  PRMT R178, RZ, 0x7610, R178 ;  /* 0x00007610ffb27816 */ /* 0x000fe200000000b2 */
[----:B0-----:R-:W-:Y:S02]  /*4690*/  @P0 IMAD.MOV.U32 R104, RZ, RZ, R31 ;  /* 0x000000ffff680224 */ /* 0x001fe400078e001f */
[----:B------:R-:W-:-:S05]  /*46a0*/  @P0 IMAD.MOV.U32 R105, RZ, RZ, R28 ;  /* 0x000000ffff690224 */ /* 0x000fca00078e001c */
[----:B------:R0:W5:Y:S01]  /*46b0*/  @P0 LDG.E.U8 R176, desc[UR20][R104.64] ;  /* 0x0000001468b00981 */ /* 0x000162000c1e1100 */
[----:B------:R-:W-:Y:S01]  /*46c0*/  PRMT R180, RZ, 0x7610, R180 ;  /* 0x00007610ffb47816 */ /* 0x000fe200000000b4 */
[----:B------:R-:W-:Y:S02]  /*46d0*/  IMAD R108, R6, UR5, RZ ;  /* 0x00000005066c7c24 */ /* 0x000fe4000f8e02ff */
[----:B0-----:R-:W-:Y:S02]  /*46e0*/  @P0 IMAD.MOV.U32 R104, RZ, RZ, R29 ;  /* 0x000000ffff680224 */ /* 0x001fe400078e001d */
[----:B------:R-:W-:-:S05]  /*46f0*/  @P0 IMAD.MOV.U32 R105, RZ, RZ, R27 ;  /* 0x000000ffff690224 */ /* 0x000fca00078e001b */
[----:B------:R0:W5:Y:S01]  /*4700*/  @P0 LDG.E.U8 R178, desc[UR20][R104.64] ;  /* 0x0000001468b20981 */ /* 0x000162000c1e1100 */
[----:B------:R-:W-:Y:S02]  /*4710*/  PRMT R166, RZ, 0x7610, R166 ;  /* 0x00007610ffa67816 */ /* 0x000fe400000000a6 */
[----:B------:R-:W-:Y:S02]  /*4720*/  IADD3 R6, P2, PT, R108, R109, RZ ;  /* 0x0000006d6c067210 */ /* 0x000fe40007f5e0ff */
[----:B------:R-:W-:Y:S01]  /*4730*/  LOP3.LUT P6, RZ, R2, 0x1, RZ, 0xc0, !PT ;  /* 0x0000000102ff7812 */ /* 0x000fe200078cc0ff */
[----:B0-----:R-:W-:Y:S02]  /*4740*/  @P0 IMAD.MOV.U32 R104, RZ, RZ, R30 ;  /* 0x000000ffff680224 */ /* 0x001fe400078e001e */
[----:B------:R-:W-:Y:S01]  /*4750*/  @P0 IMAD.MOV.U32 R105, RZ, RZ, R26 ;  /* 0x000000ffff690224 */ /* 0x000fe200078e001a */
[----:B------:R-:W5:Y:S04]  /*4760*/  @P5 LDG.E.U8 R166, desc[UR20][R106.64] ;  /* 0x000000146aa65981 */ /* 0x000f68000c1e1100 */
[----:B------:R0:W5:Y:S01]  /*4770*/  @P0 LDG.E.U8 R180, desc[UR20][R104.64] ;  /* 0x0000001468b40981 */ /* 0x000162000c1e1100 */
[----:B------:R-:W-:Y:S01]  /*4780*/  LEA.HI.X.SX32 R2, R108, R111, 0x1, P2 ;  /* 0x0000006f6c027211 */ /* 0x000fe200010f0eff */
[----:B0-----:R-:W-:Y:S01]  /*4790*/  IMAD R105, R122, 0x1e, RZ ;  /* 0x0000001e7a697824 */ /* 0x001fe200078e02ff */
[----:B------:R-:W-:-:S04]  /*47a0*/  PRMT R209, RZ, 0x7610, R209 ;  /* 0x00007610ffd17816 */ /* 0x000fc800000000d1 */
[----:B------:R-:W-:Y:S02]  /*47b0*/  SHF.R.S32.HI R107, RZ, 0x1f, R105 ;  /* 0x0000001fff6b7819 */ /* 0x000fe40000011469 */
[----:B------:R-:W-:-:S05]  /*47c0*/  IADD3 R112, P2, PT, R105, R114, RZ ;  /* 0x0000007269707210 */ /* 0x000fca0007f5e0ff */
[----:B------:R-:W-:Y:S01]  /*47d0*/  IMAD.X R113, R107, 0x1, R115, P2 ;  /* 0x000000016b717824 */ /* 0x000fe200010e0673 */
[----:B------:R-:W-:-:S04]  /*47e0*/  PRMT R184, RZ, 0x7610, R184 ;  /* 0x00007610ffb87816 */ /* 0x000fc800000000b8 */
[----:B------:R0:W5:Y:S01]  /*47f0*/  @P6 LDG.E.U8 R209, desc[UR20][R112.64] ;  /* 0x0000001470d16981 */ /* 0x000162000c1e1100 */
[----:B------:R-:W-:Y:S01]  /*4800*/  PRMT R186, RZ, 0x7610, R186 ;  /* 0x00007610ffba7816 */ /* 0x000fe200000000ba */
[----:B0-----:R-:W-:Y:S02]  /*4810*/  @P0 IMAD.MOV.U32 R112, RZ, RZ, R23 ;  /* 0x000000ffff700224 */ /* 0x001fe400078e0017 */
[----:B------:R-:W-:-:S05]  /*4820*/  @P0 IMAD.MOV.U32 R113, RZ, RZ, R21 ;  /* 0x000000ffff710224 */ /* 0x000fca00078e0015 */
        /* <DEDUP_REMOVED lines=22> */
[----:B------:R-:W-:Y:S02]  /*4990*/  IMAD R106, R122, 0x17, RZ ;  /* 0x000000177a6a7824 */ /* 0x000fe400078e02ff */
[----:B0-----:R-:W-:Y:S02]  /*49a0*/  @P0 IMAD.MOV.U32 R112, RZ, RZ, R11 ;  /* 0x000000ffff700224 */ /* 0x001fe400078e000b */
[----:B------:R-:W-:-:S05]  /*49b0*/  @P0 IMAD.MOV.U32 R113, RZ, RZ, R9 ;  /* 0x000000ffff710224 */ /* 0x000fca00078e0009 */
[----:B------:R0:W5:Y:S01]  /*49c0*/  @P0 LDG.E.U8 R196, desc[UR20][R112.64] ;  /* 0x0000001470c40981 */ /* 0x000162000c1e1100 */
[----:B------:R-:W-:Y:S01]  /*49d0*/  PRMT R182, RZ, 0x7610, R182 ;  /* 0x00007610ffb67816 */ /* 0x000fe200000000b6 */
[----:B------:R-:W-:Y:S01]  /*49e0*/  @P0 IMAD.MOV.U32 R110, RZ, RZ, R25 ;  /* 0x000000ffff6e0224 */ /* 0x000fe200078e0019 */
[----:B------:R-:W-:Y:S01]  /*49f0*/  SHF.R.S32.HI R109, RZ, 0x1f, R106 ;  /* 0x0000001fff6d7819 */ /* 0x000fe2000001146a */
[----:B------:R-:W-:Y:S01]  /*4a00*/  @P0 IMAD.MOV.U32 R111, RZ, RZ, R22 ;  /* 0x000000ffff6f0224 */ /* 0x000fe200078e0016 */
[----:B------:R-:W-:Y:S01]  /*4a10*/  IADD3 R116, P2, PT, R106, R114, RZ ;  /* 0x000000726a747210 */ /* 0x000fe20007f5e0ff */
[----:B------:R-:W-:Y:S01]  /*4a20*/  IMAD R108, R122, 0x1f, RZ ;  /* 0x0000001f7a6c7824 */ /* 0x000fe200078e02ff */
[----:B------:R-:W-:Y:S02]  /*4a30*/  PRMT R200, RZ, 0x7610, R200 ;  /* 0x00007610ffc87816 */ /* 0x000fe400000000c8 */
[----:B------:R1:W5:Y:S01]  /*4a40*/  @P0 LDG.E.U8 R182, desc[UR20][R110.64] ;  /* 0x000000146eb60981 */ /* 0x000362000c1e1100 */
[----:B0-----:R-:W-:-:S02]  /*4a50*/  @P0 IMAD.MOV.U32 R112, RZ, RZ, R12 ;  /* 0x000000ffff700224 */ /* 0x001fc400078e000c */
[----:B------:R-:W-:-:S05]  /*4a60*/  @P0 IMAD.MOV.U32 R113, RZ, RZ, R8 ;  /* 0x000000ffff710224 */ /* 0x000fca00078e0008 */
[----:B------:R0:W5:Y:S01]  /*4a70*/  @P0 LDG.E.U8 R198, desc[UR20][R112.64] ;  /* 0x0000001470c60981 */ /* 0x000162000c1e1100 */
[----:B------:R-:W-:Y:S01]  /*4a80*/  IMAD.X R117, R109, 0x1, R115, P2 ;  /* 0x000000016d757824 */ /* 0x000fe200010e0673 */
[----:B-1----:R-:W-:Y:S02]  /*4a90*/  SHF.R.S32.HI R110, RZ, 0x1f, R108 ;  /* 0x0000001fff6e7819 */ /* 0x002fe4000001146c */
[----:B------:R-:W-:Y:S01]  /*4aa0*/  IADD3 R114, P2, PT, R108, R114, RZ ;  /* 0x000000726c727210 */ /* 0x000fe20007f5e0ff */
[----:B0-----:R-:W-:Y:S02]  /*4ab0*/  @P0 IMAD.MOV.U32 R112, RZ, RZ, R7 ;  /* 0x000000ffff700224 */ /* 0x001fe400078e0007 */
[----:B------:R-:W-:Y:S01]  /*4ac0*/  @P0 IMAD.MOV.U32 R113, RZ, RZ, R4 ;  /* 0x000000ffff710224 */ /* 0x000fe200078e0004 */
[----:B------:R-:W-:-:S04]  /*4ad0*/  PRMT R202, RZ, 0x7610, R202 ;  /* 0x00007610ffca7816 */ /* 0x000fc800000000ca */
[----:B------:R0:W5:Y:S01]  /*4ae0*/  @P0 LDG.E.U8 R200, desc[UR20][R112.64] ;  /* 0x0000001470c80981 */ /* 0x000162000c1e1100 */
[----:B------:R-:W-:Y:S01]  /*4af0*/  PRMT R104, RZ, 0x7610, R104 ;  /* 0x00007610ff687816 */ /* 0x000fe20000000068 */
[----:B------:R-:W-:Y:S01]  /*4b00*/  IMAD.X R115, R110, 0x1, R115, P2 ;  /* 0x000000016e737824 */ /* 0x000fe200010e0673 */
[----:B------:R-:W-:Y:S02]  /*4b10*/  PRMT R170, RZ, 0x7610, R170 ;  /* 0x00007610ffaa7816 */ /* 0x000fe400000000aa */
[----:B------:R-:W-:Y:S02]  /*4b20*/  PRMT R204, RZ, 0x7610, R204 ;  /* 0x00007610ffcc7816 */ /* 0x000fe400000000cc */
[----:B------:R-:W5:Y:S01]  /*4b30*/  @P4 LDG.E.U8 R104, desc[UR20][R116.64] ;  /* 0x0000001474684981 */ /* 0x000f62000c1e1100 */
[----:B0-----:R-:W-:-:S03]  /*4b40*/  @P0 IMAD.MOV.U32 R112, RZ, RZ, R5 ;  /* 0x000000ffff700224 */ /* 0x001fc600078e0005 */
[----:B------:R-:W5:Y:S01]  /*4b50*/  @!P3 LDG.E.U8 R170, desc[UR20][R114.64] ;  /* 0x0000001472aab981 */ /* 0x000f62000c1e1100 */
[----:B------:R-:W-:-:S05]  /*4b60*/  @P0 IMAD.MOV.U32 R113, RZ, RZ, R3 ;  /* 0x000000ffff710224 */ /* 0x000fca00078e0003 */
[----:B------:R0:W5:Y:S02]  /*4b70*/  @P0 LDG.E.U8 R202, desc[UR20][R112.64] ;  /* 0x0000001470ca0981 */ /* 0x000164000c1e1100 */
[----:B0-----:R-:W-:Y:S02]  /*4b80*/  @P0 IMAD.MOV.U32 R112, RZ, RZ, R6 ;  /* 0x000000ffff700224 */ /* 0x001fe400078e0006 */
[----:B------:R-:W-:-:S05]  /*4b90*/  @P0 IMAD.MOV.U32 R113, RZ, RZ, R2 ;  /* 0x000000ffff710224 */ /* 0x000fca00078e0002 */
[----:B------:R0:W5:Y:S01]  /*4ba0*/  @P0 LDG.E.U8 R204, desc[UR20][R112.64] ;  /* 0x0000001470cc0981 */ /* 0x000162000c1e1100 */
[----:B------:R-:W-:-:S04]  /*4bb0*/  @!UP1 UIADD3 UR4, UPT, UPT, -UR4, 0x100000, URZ ;  /* 0x0010000004049890 */ /* 0x000fc8000fffe1ff */
[----:B------:R-:W-:Y:S02]  /*4bc0*/  @!UP1 USHF.L.U32 UR5, UR4, 0xb, URZ ;  /* 0x0000000b04059899 */ /* 0x000fe400080006ff */
[----:B------:R-:W-:Y:S01]  /*4bd0*/  @!UP1 USHF.L.U32 UR4, UR4, 0x1, URZ ;  /* 0x0000000104049899 */ /* 0x000fe200080006ff */
[----:B------:R-:W-:Y:S01]  /*4be0*/  VOTEU.ALL UP1, P1 ;  /* 0x0000000000ff7886 */ /* 0x000fe20000820000 */
[C---:B------:R-:W-:Y:S02]  /*4bf0*/  LOP3.LUT R111, R66.reuse, 0x10, RZ, 0x3c, !PT ;  /* 0x00000010426f7812 */ /* 0x040fe400078e3cff */
[C---:B------:R-:W-:Y:S02]  /*4c00*/  LOP3.LUT R114, R66.reuse, 0x40, RZ, 0x3c, !PT ;  /* 0x0000004042727812 */ /* 0x040fe400078e3cff */
[C---:B------:R-:W-:Y:S02]  /*4c10*/  LOP3.LUT R115, R66.reuse, 0x50, RZ, 0x3c, !PT ;  /* 0x0000005042737812 */ /* 0x040fe400078e3cff */
[----:B0-----:R-:W-:-:S02]  /*4c20*/  LOP3.LUT R112, R66, 0x20, RZ, 0x3c, !PT ;  /* 0x0000002042707812 */ /* 0x001fc400078e3cff */
[C---:B------:R-:W-:Y:S02]  /*4c30*/  LOP3.LUT R113, R66.reuse, 0x30, RZ, 0x3c, !PT ;  /* 0x0000003042717812 */ /* 0x040fe400078e3cff */
[----:B------:R0:W1:Y:S01]  /*4c40*/  @!UP1 SYNCS.EXCH.64 URZ, [UR14+0x4008], UR4 ;  /* 0x004008040eff95b2 */ /* 0x0000620008000100 */
[----:B---3--:R0:W-:Y:S01]  /*4c50*/  STS.U8 [R66+UR14], R165 ;  /* 0x000000a542007988 */ /* 0x0081e2000800000e */
[----:B------:R-:W-:-:S03]  /*4c60*/  LOP3.LUT R116, R66, 0x60, RZ, 0x3c, !PT ;  /* 0x0000006042747812 */ /* 0x000fc600078e3cff */
[----:B--2---:R0:W-:Y:S01]  /*4c70*/  STS.U8 [R66+UR14+0x400], R169 ;  /* 0x000400a942007988 */ /* 0x0041e2000800000e */
[----:B------:R-:W-:-:S03]  /*4c80*/  LOP3.LUT R117, R66, 0x70, RZ, 0x3c, !PT ;  /* 0x0000007042757812 */ /* 0x000fc600078e3cff */
[----:B------:R0:W-:Y:S04]  /*4c90*/  STS.U8 [R66+UR14+0x800], R173 ;  /* 0x000800ad42007988 */ /* 0x0001e8000800000e */
[----:B------:R0:W-:Y:S04]  /*4ca0*/  STS.U8 [R66+UR14+0xc00], R175 ;  /* 0x000c00af42007988 */ /* 0x0001e8000800000e */
[----:B----4-:R0:W-:Y:S04]  /*4cb0*/  STS.U8 [R111+UR14+0x80], R150 ;  /* 0x000080966f007988 */ /* 0x0101e8000800000e */
[----:B------:R0:W-:Y:S04]  /*4cc0*/  STS.U8 [R111+UR14+0x480], R146 ;  /* 0x000480926f007988 */ /* 0x0001e8000800000e */
[----:B------:R0:W-:Y:S04]  /*4cd0*/  STS.U8 [R111+UR14+0x880], R154 ;  /* 0x0008809a6f007988 */ /* 0x0001e8000800000e */
[----:B------:R0:W-:Y:S04]  /*4ce0*/  STS.U8 [R111+UR14+0xc80], R158 ;  /* 0x000c809e6f007988 */ /* 0x0001e8000800000e */
[----:B-----5:R0:W-:Y:S04]  /*4cf0*/  STS.U8 [R112+UR14+0x100], R145 ;  /* 0x0001009170007988 */ /* 0x0201e8000800000e */
[----:B------:R0:W-:Y:S04]  /*4d00*/  STS.U8 [R112+UR14+0x500], R149 ;  /* 0x0005009570007988 */ /* 0x0001e8000800000e */
        /* <DEDUP_REMOVED lines=19> */
[----:B------:R0:W-:Y:S01]  /*4e40*/  STS.U8 [R117+UR14+0x780], R120 ;  /* 0x0007807875007988 */ /* 0x0001e2000800000e */
[----:B------:R-:W-:-:S04]  /*4e50*/  LOP3.LUT P0, RZ, R162, UR9, RZ, 0xfc, !PT ;  /* 0x00000009a2ff7c12 */ /* 0x000fc8000f80fcff */
[C---:B------:R-:W-:Y:S02]  /*4e60*/  ISETP.LT.OR P2, PT, R172.reuse, 0x20, P0 ;  /* 0x00000020ac00780c */ /* 0x040fe40000741670 */
[----:B------:R-:W-:Y:S01]  /*4e70*/  ISETP.GE.AND P3, PT, R172, 0x40, PT ;  /* 0x00000040ac00780c */ /* 0x000fe20003f66270 */
        /* <DEDUP_REMOVED lines=34> */
[----:B-1----:R1:W-:Y:S06]  /*50a0*/  MEMBAR.ALL.CTA ;  /* 0x0000000000007992 */ /* 0x0023ec0000008000 */
[----:B-1----:R-:W1:Y:S02]  /*50b0*/  FENCE.VIEW.ASYNC.S ;  /* 0x00000000000073c6 */ /* 0x002e640000000000 */
[----:B-1----:R-:W-:Y:S06]  /*50c0*/  BAR.SYNC.DEFER_BLOCKING 0x0 ;  /* 0x0000000000007b1d */ /* 0x002fec0000010000 */
[----:B------:R-:W-:-:S00]  /*50d0*/  MEMBAR.ALL.CTA ;  /* 0x0000000000007992 */ /* 0x000fc00000008000 */
[----:B------:R-:W-:Y:S06]  /*50e0*/  MEMBAR.ALL.GPU ;  /* 0x0000000000007992 */ /* 0x000fec000000a000 */
[----:B------:R-:W-:-:S00]  /*50f0*/  ERRBAR ;  /* 0x00000000000079ab */ /* 0x000fc00000000000 */
[----:B------:R-:W-:Y:S08]  /*5100*/  CGAERRBAR ;  /* 0x00000000000075ab */ /* 0x000ff00000000000 */
[----:B------:R-:W-:Y:S06]  /*5110*/  UCGABAR_ARV ;  /* 0x00000000000079c7 */ /* 0x000fec0008000000 */
[----:B------:R-:W-:Y:S01]  /*5120*/  UCGABAR_WAIT ;  /* 0x0000000000007dc7 */ /* 0x000fe20008000000 */
[----:B------:R-:W-:Y:S01]  /*5130*/  CCTL.IVALL ;  /* 0x00000000ff00798f */ /* 0x000fe20002000000 */
[----:B0-----:R-:W-:Y:S05]  /*5140*/  @P2 BRA `(.L_x_12) ;  /* 0x0000000000342947 */ /* 0x001fea0003800000 */
[----:B------:R-:W-:Y:S02]  /*5150*/  UIADD3 UR4, UPT, UPT, UR14, 0x1000, URZ ;  /* 0x000010000e047890 */ /* 0x000fe4000fffe0ff */
[----:B------:R-:W-:Y:S02]  /*5160*/  USHF.R.U32.HI UR5, URZ, 0x4, UR14 ;  /* 0x00000004ff057899 */ /* 0x000fe4000801160e */
[----:B------:R-:W-:Y:S02]  /*5170*/  USHF.R.U32.HI UR6, URZ, 0x4, UR4 ;  /* 0x00000004ff067899 */ /* 0x000fe40008011604 */
[----:B------:R-:W-:Y:S02]  /*5180*/  USGXT.U32 UR4, UR5, 0xe ;  /* 0x0000000e0504789a */ /* 0x000fe40008000000 */
[----:B------:R-:W-:Y:S01]  /*5190*/  USGXT.U32 UR6, UR6, 0xe ;  /* 0x0000000e0606789a */ /* 0x000fe20008000000 */
[----:B------:R-:W-:Y:S01]  /*51a0*/  UMOV UR12, 0x0 ;  /* 0x00000000000c7882 */ /* 0x000fe20000000000 */
[----:B------:R-:W-:Y:S01]  /*51b0*/  UMOV UR13, 0x10408010 ;  /* 0x10408010000d7882 */ /* 0x000fe20000000000 */
[----:B------:R-:W-:Y:S01]  /*51c0*/  UMOV UR5, 0x40004040 ;  /* 0x4000404000057882 */ /* 0x000fe20000000000 */
[----:B------:R-:W-:Y:S01]  /*51d0*/  UMOV UR7, 0xc0004010 ;  /* 0xc000401000077882 */ /* 0x000fe20000000000 */
[----:B------:R-:W-:-:S04]  /*51e0*/  UMOV UR9, 0x3 ;  /* 0x0000000300097882 */ /* 0x000fc80000000000 */
[----:B------:R0:W-:Y:S01]  /*51f0*/  UTCQMMA.2CTA gdesc[UR4], gdesc[UR6], tmem[UR15], tmem[UR12], idesc[UR13], !UPT ;  /* 0x00ff0c06040075ea */ /* 0x0001e2000fa0030f */
[----:B------:R0:W-:Y:S01]  /*5200*/  UTCBAR.2CTA.MULTICAST [UR8], URZ, UR9 ;  /* 0x000000ff080073e9 */ /* 0x0001e20008200809 */
[----:B------:R-:W-:Y:S01]  /*5210*/  NOP ;  /* 0x0000000000007918 */ /* 0x000fe20000000000 */
.L_x_12:
[----:B0-----:R-:W-:Y:S01]  /*5220*/  UMOV UR4, URZ ;  /* 0x000000ff00047c82 */ /* 0x001fe20008000000 */
[----:B------:R-:W-:Y:S05]  /*5230*/  @!P3 BRA `(.L_x_13) ;  /* 0x0000001c0078b947 */ /* 0x000fea0003800000 */
[----:B------:R-:W-:Y:S01]  /*5240*/  SHF.R.S32.HI R125, RZ, 0x1f, R172 ;  /* 0x0000001fff7d7819 */ /* 0x000fe200000114ac */
[----:B------:R-:W-:Y:S01]  /*5250*/  IMAD.SHL.U32 R118, R122, 0x20, RZ ;  /* 0x000000207a767824 */ /* 0x000fe200078e00ff */
[----:B------:R-:W-:Y:S01]  /*5260*/  UIADD3 UR5, UPT, UPT, UR14, 0x3000, URZ ;  /* 0x000030000e057890 */ /* 0x000fe2000fffe0ff */
[----:B------:R-:W-:Y:S01]  /*5270*/  IMAD.SHL.U32 R122, R123, 0x20, RZ ;  /* 0x000000207b7a7824 */ /* 0x000fe200078e00ff */
[----:B------:R-:W-:Y:S01]  /*5280*/  LEA.HI R125, R125, R172, RZ, 0x5 ;  /* 0x000000ac7d7d7211 */ /* 0x000fe200078f28ff */
[----:B------:R-:W-:Y:S01]  /*5290*/  UIADD3 UR4, UPT, UPT, UR14, 0x2000, URZ ;  /* 0x000020000e047890 */ /* 0x000fe2000fffe0ff */
[--C-:B------:R-:W-:Y:S01]  /*52a0*/  IADD3 R119, P2, P3, R119, UR16, R118.reuse ;  /* 0x0000001077777c10 */ /* 0x100fe2000fb5e076 */
[----:B------:R-:W-:Y:S01]  /*52b0*/  USHF.R.U32.HI UR5, URZ, 0x4, UR5 ;  /* 0x00000004ff057899 */ /* 0x000fe20008011605 */
[----:B------:R-:W-:Y:S01]  /*52c0*/  SHF.R.S32.HI R125, RZ, 0x5, R125 ;  /* 0x00000005ff7d7819 */ /* 0x000fe2000001147d */
[----:B------:R-:W-:Y:S01]  /*52d0*/  USHF.R.U32.HI UR4, URZ, 0x4, UR4 ;  /* 0x00000004ff047899 */ /* 0x000fe20008011604 */
[----:B------:R-:W-:Y:S01]  /*52e0*/  SHF.R.S32.HI R120, RZ, 0x1f, R118 ;  /* 0x0000001fff787819 */ /* 0x000fe20000011476 */
[----:B------:R-:W-:Y:S01]  /*52f0*/  IMAD.MOV.U32 R104, RZ, RZ, RZ ;  /* 0x000000ffff687224 */ /* 0x000fe200078e00ff */
[----:B------:R-:W-:Y:S01]  /*5300*/  VIMNMX R125, PT, PT, R125, 0x2, !PT ;  /* 0x000000027d7d7848 */ /* 0x000fe20007fe0100 */
[----:B------:R-:W-:Y:S01]  /*5310*/  USGXT.U32 UR12, UR5, 0xe ;  /* 0x0000000e050c789a */ /* 0x000fe20008000000 */
[----:B------:R-:W-:Y:S01]  /*5320*/  IADD3.X R121, PT, PT, R121, UR17, R120, P2, P3 ;  /* 0x0000001179797c10 */ /* 0x000fe200097e6478 */
[----:B------:R-:W0:Y:S01]  /*5330*/  LDCU UR16, c[0x0][0x3a8] ;  /* 0x00007500ff1077ac */ /* 0x000e220008000800 */
[----:B------:R-:W-:Y:S01]  /*5340*/  SHF.R.S32.HI R123, RZ, 0x1f, R122 ;  /* 0x0000001fff7b7819 */ /* 0x000fe2000001147a */
[----:B------:R-:W-:Y:S01]  /*5350*/  VIADD R128, R125, 0xffffffff ;  /* 0xffffffff7d807836 */ /* 0x000fe20000000000 */
[----:B------:R-:W-:Y:S01]  /*5360*/  USGXT.U32 UR6, UR4, 0xe ;  /* 0x0000000e0406789a */ /* 0x000fe20008000000 */
[----:B------:R-:W-:Y:S01]  /*5370*/  UMOV UR11, UR8 ;  /* 0x00000008000b7c82 */ /* 0x000fe20008000000 */
[----:B------:R-:W-:Y:S01]  /*5380*/  UMOV UR13, 0x1 ;  /* 0x00000001000d7882 */ /* 0x000fe20000000000 */
[----:B------:R-:W-:-:S09]  /*5390*/  UMOV UR5, URZ ;  /* 0x000000ff00057c82 */ /* 0x000fd20008000000 */
.L_x_16:
[----:B------:R-:W-:Y:S01]  /*53a0*/  IMAD.U32 R124, R104, -0x80000000, RZ ;  /* 0x80000000687c7824 */ /* 0x000fe200078e00ff */
[----:B0-----:R-:W-:Y:S02]  /*53b0*/  IADD3 R126, P5, PT, R119, UR16, RZ ;  /* 0x00000010777e7c10 */ /* 0x001fe4000ffbe0ff */
[C---:B------:R-:W-:Y:S01]  /*53c0*/  ISETP.GT.AND P3, PT, R71.reuse, 0x1, PT ;  /* 0x000000014700780c */ /* 0x040fe20003f64270 */
[----:B------:R-:W0:Y:S01]  /*53d0*/  SYNCS.PHASECHK.TRANS64.TRYWAIT P4, [UR11], R124 ;  /* 0x0000007cff0075a7 */ /* 0x000e22000808110b */
[----:B------:R-:W-:Y:S01]  /*53e0*/  ISETP.GT.AND P2, PT, R71, 0x2, PT ;  /* 0x000000024700780c */ /* 0x000fe20003f44270 */
[----:B------:R-:W-:Y:S01]  /*53f0*/  IMAD.X R127, R68, 0x1, R121, P5 ;  /* 0x00000001447f7824 */ /* 0x000fe200028e0679 */
[----:B------:R-:W-:Y:S01]  /*5400*/  PRMT R104, RZ, 0x7610, R104 ;  /* 0x00007610ff687816 */ /* 0x000fe20000000068 */
[----:B0-----:R-:W-:Y:S10]  /*5410*/  @!P4 BRA `(.L_x_14) ;  /* 0x000000b000fcc947 */ /* 0x001ff40003800000 */
.L_x_24:
[-C--:B------:R-:W-:Y:S01]  /*5420*/  IADD3 R124, P4, PT, R69, R119.reuse, RZ ;  /* 0x00000077457c7210 */ /* 0x080fe20007f9e0ff */
[----:B------:R0:W2:Y:S01]  /*5430*/  @P3 LDG.E.U8 R104, desc[UR20][R126.64] ;  /* 0x000000147e683981 */ /* 0x0000a2000c1e1100 */
[----:B------:R-:W-:Y:S02]  /*5440*/  PRMT R129, RZ, 0x7610, R129 ;  /* 0x00007610ff817816 */ /* 0x000fe40000000081 */
[C---:B------:R-:W-:Y:S01]  /*5450*/  ISETP.GT.AND P5, PT, R71.reuse, 0x3, PT ;  /* 0x000000034700780c */ /* 0x040fe20003fa4270 */
[----:B------:R-:W-:Y:S01]  /*5460*/  IMAD.X R125, R168, 0x1, R121, P4 ;  /* 0x00000001a87d7824 */ /* 0x000fe200020e0679 */
[----:B------:R-:W-:Y:S02]  /*5470*/  ISETP.GT.AND P4, PT, R71, 0x4, PT ;  /* 0x000000044700780c */ /* 0x000fe40003f84270 */
[----:B------:R-:W-:Y:S02]  /*5480*/  PRMT R130, RZ, 0x7610, R130 ;  /* 0x00007610ff827816 */ /* 0x000fe40000000082 */
[----:B------:R1:W3:Y:S01]  /*5490*/  @P2 LDG.E.U8 R129, desc[UR20][R124.64] ;  /* 0x000000147c812981 */ /* 0x0002e2000c1e1100 */
[----:B0-----:R-:W-:-:S02]  /*54a0*/  IADD3 R126, P3, PT, R70, R119, RZ ;  /* 0x00000077467e7210 */ /* 0x001fc40007f7e0ff */
[----:B------:R-:W-:-:S03]  /*54b0*/  PRMT R133, RZ, 0x7610, R133 ;  /* 0x00007610ff857816 */ /* 0x000fc60000000085 */
[----:B------:R-:W-:Y:S01]  /*54c0*/  IMAD.X R127, R167, 0x1, R121, P3 ;  /* 0x00000001a77f7824 */ /* 0x000fe200018e0679 */
[----:B-1----:R-:W-:-:S04]  /*54d0*/  IADD3 R124, P2, PT, R72, R119, RZ ;  /* 0x00000077487c7210 */ /* 0x002fc80007f5e0ff */
[----:B------:R0:W4:Y:S01]  /*54e0*/  @P5 LDG.E.U8 R130, desc[UR20][R126.64] ;  /* 0x000000147e825981 */ /* 0x000122000c1e1100 */
[C---:B------:R-:W-:Y:S01]  /*54f0*/  ISETP.GT.AND P3, PT, R71.reuse, 0x5, PT ;  /* 0x000000054700780c */ /* 0x040fe20003f64270 */
[----:B------:R-:W-:Y:S01]  /*5500*/  IMAD.X R125, R164, 0x1, R121, P2 ;  /* 0x00000001a47d7824 */ /* 0x000fe200010e0679 */
[----:B------:R-:W-:Y:S02]  /*5510*/  ISETP.GT.AND P2, PT, R71, 0x6, PT ;  /* 0x000000064700780c */ /* 0x000fe40003f44270 */
[----:B------:R-:W-:Y:S02]  /*5520*/  PRMT R134, RZ, 0x7610, R134 ;  /* 0x00007610ff867816 */ /* 0x000fe40000000086 */
[----:B------:R1:W5:Y:S01]  /*5530*/  @P4 LDG.E.U8 R133, desc[UR20][R124.64] ;  /* 0x000000147c854981 */ /* 0x000362000c1e1100 */
[----:B0-----:R-:W-:Y:S02]  /*5540*/  IADD3 R126, P5, PT, R73, R119, RZ ;  /* 0x00000077497e7210 */ /* 0x001fe40007fbe0ff */
[----:B------:R-:W-:-:S03]  /*5550*/  PRMT R137, RZ, 0x7610, R137 ;  /* 0x00007610ff897816 */ /* 0x000fc60000000089 */
[----:B------:R-:W-:Y:S01]  /*5560*/  IMAD.X R127, R163, 0x1, R121, P5 ;  /* 0x00000001a37f7824 */ /* 0x000fe200028e0679 */
[----:B-1----:R-:W-:-:S04]  /*5570*/  IADD3 R124, P6, PT, R74, R119, RZ ;  /* 0x000000774a7c7210 */ /* 0x002fc80007fde0ff */
[----:B------:R0:W2:Y:S01]  /*5580*/  @P3 LDG.E.U8 R134, desc[UR20][R126.64] ;  /* 0x000000147e863981 */ /* 0x0000a2000c1e1100 */
[C---:B------:R-:W-:Y:S01]  /*5590*/  ISETP.GT.AND P4, PT, R71.reuse, 0x7, PT ;  /* 0x000000074700780c */ /* 0x040fe20003f84270 */
[----:B------:R-:W-:Y:S01]  /*55a0*/  IMAD.X R125, R160, 0x1, R121, P6 ;  /* 0x00000001a07d7824 */ /* 0x000fe200030e0679 */
[----:B------:R-:W-:Y:S02]  /*55b0*/  ISETP.GT.AND P3, PT, R71, 0x8, PT ;  /* 0x000000084700780c */ /* 0x000fe40003f64270 */
[----:B------:R-:W-:Y:S02]  /*55c0*/  PRMT R138, RZ, 0x7610, R138 ;  /* 0x00007610ff8a7816 */ /* 0x000fe4000000008a */
[----:B------:R1:W2:Y:S01]  /*55d0*/  @P2 LDG.E.U8 R137, desc[UR20][R124.64] ;  /* 0x000000147c892981 */ /* 0x0002a2000c1e1100 */
        /* <DEDUP_REMOVED lines=75> */
[----:B------:R-:W-:Y:S01]  /*5a90*/  ISETP.GT.AND P3, PT, R71, 0x17, PT ;  /* 0x000000174700780c */ /* 0x000fe20003f64270 */
        /* <DEDUP_REMOVED lines=21> */
[----:B------:R-:W-:-:S04]  /*5bf0*/  ISETP.GT.AND P2, PT, R71, 0x1b, PT ;  /* 0x0000001b4700780c */ /* 0x000fc80003f44270 */
[----:B------:R1:W2:Y:S01]  /*5c00*/  @P3 LDG.E.U8 R175, desc[UR20][R124.64] ;  /* 0x000000147caf3981 */ /* 0x0002a2000c1e1100 */
[-C--:B0-----:R-:W-:Y:S02]  /*5c10*/  IADD3 R126, P5, PT, R98, R119.reuse, RZ ;  /* 0x00000077627e7210 */ /* 0x081fe40007fbe0ff */
[----:B------:R-:W-:Y:S02]  /*5c20*/  PRMT R177, RZ, 0x7610, R177 ;  /* 0x00007610ffb17816 */ /* 0x000fe400000000b1 */
[----:B-1----:R-:W-:Y:S01]  /*5c30*/  IADD3 R124, P6, PT, R100, R119, RZ ;  /* 0x00000077647c7210 */ /* 0x002fe20007fde0ff */
[----:B------:R-:W-:Y:S01]  /*5c40*/  IMAD.X R127, R99, 0x1, R121, P5 ;  /* 0x00000001637f7824 */ /* 0x000fe200028e0679 */
[----:B------:R-:W-:-:S03]  /*5c50*/  PRMT R176, RZ, 0x7610, R176 ;  /* 0x00007610ffb07816 */ /* 0x000fc600000000b0 */
[----:B------:R-:W-:Y:S01]  /*5c60*/  IMAD.X R125, R101, 0x1, R121, P6 ;  /* 0x00000001657d7824 */ /* 0x000fe200030e0679 */
[C---:B------:R-:W-:Y:S02]  /*5c70*/  ISETP.GT.AND P3, PT, R71.reuse, 0x1d, PT ;  /* 0x0000001d4700780c */ /* 0x040fe40003f64270 */
[----:B------:R0:W2:Y:S04]  /*5c80*/  @P2 LDG.E.U8 R176, desc[UR20][R126.64] ;  /* 0x000000147eb02981 */ /* 0x0000a8000c1e1100 */
[----:B------:R1:W2:Y:S01]  /*5c90*/  @P4 LDG.E.U8 R177, desc[UR20][R124.64] ;  /* 0x000000147cb14981 */ /* 0x0002a2000c1e1100 */
[----:B------:R-:W-:Y:S02]  /*5ca0*/  ISETP.GT.AND P2, PT, R71, 0x1e, PT ;  /* 0x0000001e4700780c */ /* 0x000fe40003f44270 */
[----:B0-----:R-:W-:-:S02]  /*5cb0*/  IADD3 R126, P5, PT, R102, R119, RZ ;  /* 0x00000077667e7210 */ /* 0x001fc40007fbe0ff */
[----:B-1----:R-:W-:-:S03]  /*5cc0*/  IADD3 R124, P4, PT, R105, R119, RZ ;  /* 0x00000077697c7210 */ /* 0x002fc60007f9e0ff */
[--C-:B------:R-:W-:Y:S01]  /*5cd0*/  IMAD.X R127, R103, 0x1, R121.reuse, P5 ;  /* 0x00000001677f7824 */ /* 0x100fe200028e0679 */
[----:B------:R-:W-:Y:S01]  /*5ce0*/  PRMT R178, RZ, 0x7610, R178 ;  /* 0x00007610ffb27816 */ /* 0x000fe200000000b2 */
[----:B------:R-:W-:Y:S01]  /*5cf0*/  IMAD.X R125, R107, 0x1, R121, P4 ;  /* 0x000000016b7d7824 */ /* 0x000fe200020e0679 */
[C---:B------:R-:W-:Y:S02]  /*5d00*/  ISETP.GT.AND P4, PT, R71.reuse, RZ, PT ;  /* 0x000000ff4700720c */ /* 0x040fe40003f84270 */
[----:B------:R-:W-:Y:S02]  /*5d10*/  ISETP.GT.AND P5, PT, R71, 0x1f, PT ;  /* 0x0000001f4700780c */ /* 0x000fe40003fa4270 */
[----:B------:R0:W2:Y:S01]  /*5d20*/  @P3 LDG.E.U8 R178, desc[UR20][R126.64] ;  /* 0x000000147eb23981 */ /* 0x0000a2000c1e1100 */
[----:B------:R-:W-:Y:S02]  /*5d30*/  PRMT R179, RZ, 0x7610, R179 ;  /* 0x00007610ffb37816 */ /* 0x000fe400000000b3 */
[----:B------:R-:W-:-:S02]  /*5d40*/  PRMT R180, RZ, 0x7610, R180 ;  /* 0x00007610ffb47816 */ /* 0x000fc400000000b4 */
[----:B------:R-:W-:Y:S02]  /*5d50*/  PRMT R181, RZ, 0x7610, R181 ;  /* 0x00007610ffb57816 */ /* 0x000fe400000000b5 */
[----:B------:R1:W2:Y:S01]  /*5d60*/  @P2 LDG.E.U8 R179, desc[UR20][R124.64] ;  /* 0x000000147cb32981 */ /* 0x0002a2000c1e1100 */
[----:B0-----:R-:W-:-:S05]  /*5d70*/  IADD3 R126, P3, PT, R108, R119, RZ ;  /* 0x000000776c7e7210 */ /* 0x001fca0007f7e0ff */
[----:B------:R-:W-:Y:S02]  /*5d80*/  IMAD.X R127, R110, 0x1, R121, P3 ;  /* 0x000000016e7f7824 */ /* 0x000fe400018e0679 */
[----:B-1----:R-:W-:Y:S02]  /*5d90*/  @P4 IMAD.MOV.U32 R124, RZ, RZ, R119 ;  /* 0x000000ffff7c4224 */ /* 0x002fe400078e0077 */
[----:B------:R-:W-:Y:S01]  /*5da0*/  @P4 IMAD.MOV.U32 R125, RZ, RZ, R121 ;  /* 0x000000ffff7d4224 */ /* 0x000fe200078e0079 */
[----:B------:R-:W2:Y:S04]  /*5db0*/  @P5 LDG.E.U8 R180, desc[UR20][R126.64] ;  /* 0x000000147eb45981 */ /* 0x000ea8000c1e1100 */
[----:B------:R0:W2:Y:S01]  /*5dc0*/  @P4 LDG.E.U8 R181, desc[UR20][R124.64] ;  /* 0x000000147cb54981 */ /* 0x0000a2000c1e1100 */
[----:B------:R-:W-:Y:S01]  /*5dd0*/  BAR.SYNC.DEFER_BLOCKING 0x0 ;  /* 0x0000000000007b1d */ /* 0x000fe20000010000 */
[----:B------:R-:W-:-:S02]  /*5de0*/  ISETP.GE.AND P3, PT, R171, R71, PT ;  /* 0x00000047ab00720c */ /* 0x000fc40003f66270 */
[C---:B------:R-:W-:Y:S02]  /*5df0*/  IADD3 R65, P6, PT, R122.reuse, R65, RZ ;  /* 0x000000417a417210 */ /* 0x040fe40007fde0ff */
[----:B------:R-:W-:-:S03]  /*5e00*/  IADD3 R64, P2, PT, R122, R64, RZ ;  /* 0x000000407a407210 */ /* 0x000fc60007f5e0ff */
[C---:B------:R-:W-:Y:S01]  /*5e10*/  IMAD.X R63, R123.reuse, 0x1, R63, P6 ;  /* 0x000000017b3f7824 */ /* 0x040fe200030e063f */
[----:B------:R-:W-:Y:S01]  /*5e20*/  PRMT R185, RZ, 0x7610, R185 ;  /* 0x00007610ffb97816 */ /* 0x000fe200000000b9 */
[----:B------:R-:W-:Y:S01]  /*5e30*/  IMAD.X R62, R123, 0x1, R62, P2 ;  /* 0x000000017b3e7824 */ /* 0x000fe200010e063e */
[----:B------:R-:W-:-:S03]  /*5e40*/  IADD3 R61, P5, PT, R122, R61, RZ ;  /* 0x0000003d7a3d7210 */ /* 0x000fc60007fbe0ff */
[----:B0-----:R-:W-:Y:S02]  /*5e50*/  @!P3 IMAD.MOV.U32 R124, RZ, RZ, R65 ;  /* 0x000000ffff7cb224 */ /* 0x001fe400078e0041 */
[----:B------:R-:W-:Y:S01]  /*5e60*/  @!P3 IMAD.MOV.U32 R125, RZ, RZ, R63 ;  /* 0x000000ffff7db224 */ /* 0x000fe200078e003f */
[----:B------:R-:W-:Y:S01]  /*5e70*/  PRMT R183, RZ, 0x7610, R183 ;  /* 0x00007610ffb77816 */ /* 0x000fe200000000b7 */
[C---:B------:R-:W-:Y:S01]  /*5e80*/  IMAD.X R58, R123.reuse, 0x1, R58, P5 ;  /* 0x000000017b3a7824 */ /* 0x040fe200028e063a */
[----:B------:R-:W-:Y:S02]  /*5e90*/  IADD3 R59, P4, PT, R122, R59, RZ ;  /* 0x0000003b7a3b7210 */ /* 0x000fe40007f9e0ff */
[----:B------:R0:W2:Y:S01]  /*5ea0*/  @!P3 LDG.E.U8 R185, desc[UR20][R124.64] ;  /* 0x000000147cb9b981 */ /* 0x0000a2000c1e1100 */
[----:B------:R-:W-:Y:S02]  /*5eb0*/  PRMT R189, RZ, 0x7610, R189 ;  /* 0x00007610ffbd7816 */ /* 0x000fe400000000bd */
[----:B------:R-:W-:-:S02]  /*5ec0*/  IMAD.X R57, R123, 0x1, R57, P4 ;  /* 0x000000017b397824 */ /* 0x000fc400020e0639 */
[----:B0-----:R-:W-:Y:S02]  /*5ed0*/  @!P3 IMAD.MOV.U32 R124, RZ, RZ, R64 ;  /* 0x000000ffff7cb224 */ /* 0x001fe400078e0040 */
[----:B------:R-:W-:Y:S01]  /*5ee0*/  @!P3 IMAD.MOV.U32 R125, RZ, RZ, R62 ;  /* 0x000000ffff7db224 */ /* 0x000fe200078e003e */
[----:B------:R-:W-:-:S04]  /*5ef0*/  IADD3 R60, P2, PT, R122, R60, RZ ;  /* 0x0000003c7a3c7210 */ /* 0x000fc80007f5e0ff */
[----:B------:R0:W2:Y:S01]  /*5f00*/  @!P3 LDG.E.U8 R183, desc[UR20][R124.64] ;  /* 0x000000147cb7b981 */ /* 0x0000a2000c1e1100 */
[----:B------:R-:W-:Y:S01]  /*5f10*/  PRMT R187, RZ, 0x7610, R187 ;  /* 0x00007610ffbb7816 */ /* 0x000fe200000000bb */
[----:B------:R-:W-:Y:S02]  /*5f20*/  IMAD.X R56, R123, 0x1, R56, P2 ;  /* 0x000000017b387824 */ /* 0x000fe400010e0638 */
        /* <DEDUP_REMOVED lines=75> */
[----:B------:R0:W3:Y:S01]  /*63e0*/  @!P3 LDG.E.U8 R209, desc[UR20][R124.64] ;  /* 0x000000147cd1b981 */ /* 0x0000e2000c1e1100 */
        /* <DEDUP_REMOVED lines=11> */
[----:B------:R0:W4:Y:S01]  /*64a0*/  @!P3 LDG.E.U8 R126, desc[UR20][R124.64] ;  /* 0x000000147c7eb981 */ /* 0x000122000c1e1100 */
[----:B------:R-:W-:Y:S01]  /*64b0*/  PRMT R184, RZ, 0x7610, R184 ;  /* 0x00007610ffb87816 */ /* 0x000fe200000000b8 */
[----:B------:R-:W-:Y:S02]  /*64c0*/  IMAD.X R26, R123, 0x1, R26, P2 ;  /* 0x000000017b1a7824 */ /* 0x000fe400010e061a */
[----:B0-----:R-:W-:Y:S02]  /*64d0*/  @!P3 IMAD.MOV.U32 R124, RZ, RZ, R31 ;  /* 0x000000ffff7cb224 */ /* 0x001fe400078e001f */
[----:B------:R-:W-:Y:S01]  /*64e0*/  @!P3 IMAD.MOV.U32 R125, RZ, RZ, R28 ;  /* 0x000000ffff7db224 */ /* 0x000fe200078e001c */
[----:B------:R-:W-:-:S04]  /*64f0*/  IADD3 R25, P5, PT, R122, R25, RZ ;  /* 0x000000197a197210 */ /* 0x000fc80007fbe0ff */
[----:B------:R0:W5:Y:S01]  /*6500*/  @!P3 LDG.E.U8 R182, desc[UR20][R124.64] ;  /* 0x000000147cb6b981 */ /* 0x000162000c1e1100 */
        /* <DEDUP_REMOVED lines=69> */
[----:B------:R-:W-:-:S05]  /*6960*/  @!P3 IMAD.MOV.U32 R125, RZ, RZ, R4 ;  /* 0x000000ffff7db224 */ /* 0x000fca00078e0004 */
[----:B------:R0:W5:Y:S01]  /*6970*/  @!P3 LDG.E.U8 R206, desc[UR20][R124.64] ;  /* 0x000000147cceb981 */ /* 0x000162000c1e1100 */
[----:B------:R-:W-:Y:S01]  /*6980*/  PRMT R210, RZ, 0x7610, R210 ;  /* 0x00007610ffd27816 */ /* 0x000fe200000000d2 */
[----:B0-----:R-:W-:Y:S02]  /*6990*/  @!P3 IMAD.MOV.U32 R124, RZ, RZ, R5 ;  /* 0x000000ffff7cb224 */ /* 0x001fe400078e0005 */
[----:B------:R-:W-:-:S05]  /*69a0*/  @!P3 IMAD.MOV.U32 R125, RZ, RZ, R3 ;  /* 0x000000ffff7db224 */ /* 0x000fca00078e0003 */
[----:B------:R0:W5:Y:S02]  /*69b0*/  @!P3 LDG.E.U8 R208, desc[UR20][R124.64] ;  /* 0x000000147cd0b981 */ /* 0x000164000c1e1100 */
[----:B0-----:R-:W-:Y:S02]  /*69c0*/  @!P3 IMAD.MOV.U32 R124, RZ, RZ, R6 ;  /* 0x000000ffff7cb224 */ /* 0x001fe400078e0006 */
[----:B------:R-:W-:-:S05]  /*69d0*/  @!P3 IMAD.MOV.U32 R125, RZ, RZ, R2 ;  /* 0x000000ffff7db224 */ /* 0x000fca00078e0002 */
[----:B------:R-:W5:Y:S04]  /*69e0*/  @!P3 LDG.E.U8 R210, desc[UR20][R124.64] ;  /* 0x000000147cd2b981 */ /* 0x000f68000c1e1100 */
[----:B--2---:R0:W-:Y:S04]  /*69f0*/  STS.U8 [R66+UR14+0x2000], R181 ;  /* 0x002000b542007988 */ /* 0x0041e8000800000e */
[----:B------:R0:W-:Y:S04]  /*6a00*/  STS.U8 [R66+UR14+0x2400], R141 ;  /* 0x0024008d42007988 */ /* 0x0001e8000800000e */
[----:B------:R0:W-:Y:S04]  /*6a10*/  STS.U8 [R66+UR14+0x2800], R157 ;  /* 0x0028009d42007988 */ /* 0x0001e8000800000e */
[----:B------:R0:W-:Y:S04]  /*6a20*/  STS.U8 [R66+UR14+0x2c00], R173 ;  /* 0x002c00ad42007988 */ /* 0x0001e8000800000e */
[----:B------:R0:W-:Y:S04]  /*6a30*/  STS.U8 [R111+UR14+0x2080], R104 ;  /* 0x002080686f007988 */ /* 0x0001e8000800000e */
[----:B------:R0:W-:Y:S04]  /*6a40*/  STS.U8 [R111+UR14+0x2480], R142 ;  /* 0x0024808e6f007988 */ /* 0x0001e8000800000e */
[----:B------:R0:W-:Y:S04]  /*6a50*/  STS.U8 [R111+UR14+0x2880], R158 ;  /* 0x0028809e6f007988 */ /* 0x0001e8000800000e */
[----:B------:R0:W-:Y:S04]  /*6a60*/  STS.U8 [R111+UR14+0x2c80], R174 ;  /* 0x002c80ae6f007988 */ /* 0x0001e8000800000e */
[----:B---3--:R0:W-:Y:S04]  /*6a70*/  STS.U8 [R112+UR14+0x2100], R129 ;  /* 0x0021008170007988 */ /* 0x0081e8000800000e */
[----:B------:R0:W-:Y:S04]  /*6a80*/  STS.U8 [R112+UR14+0x2500], R145 ;  /* 0x0025009170007988 */ /* 0x0001e8000800000e */
        /* <DEDUP_REMOVED lines=54> */
[----:B------:R1:W-:Y:S06]  /*6df0*/  MEMBAR.ALL.CTA ;  /* 0x0000000000007992 */ /* 0x0003ec0000008000 */
[----:B-1----:R-:W1:Y:S02]  /*6e00*/  FENCE.VIEW.ASYNC.S ;  /* 0x00000000000073c6 */ /* 0x002e640000000000 */
[----:B-1----:R-:W-:Y:S01]  /*6e10*/  BAR.SYNC.DEFER_BLOCKING 0x0 ;  /* 0x0000000000007b1d */ /* 0x002fe20000010000 */
[----:B------:R-:W-:-:S04]  /*6e20*/  ULEA UR11, UR13, UR14, 0x3 ;  /* 0x0000000e0d0b7291 */ /* 0x000fc8000f8e18ff */
[----:B------:R-:W-:Y:S01]  /*6e30*/  UIADD3 UR11, UPT, UPT, UR11, 0x4000, URZ ;  /* 0x000040000b0b7890 */ /* 0x000fe2000fffe0ff */
[----:B------:R-:W-:Y:S01]  /*6e40*/  UMOV UR4, UR5 ;  /* 0x0000000500047c82 */ /* 0x000fe20008000000 */
        /* <DEDUP_REMOVED lines=8> */
[----:B------:R-:W-:Y:S01]  /*6ed0*/  UMOV UR7, 0x40004040 ;  /* 0x4000404000077882 */ /* 0x000fe20000000000 */
[----:B------:R-:W-:Y:S01]  /*6ee0*/  UMOV UR8, UR12 ;  /* 0x0000000c00087c82 */ /* 0x000fe20008000000 */
[----:B------:R-:W-:Y:S01]  /*6ef0*/  UMOV UR9, 0xc0004010 ;  /* 0xc000401000097882 */ /* 0x000fe20000000000 */
[----:B------:R-:W-:Y:S01]  /*6f00*/  UMOV UR18, 0x0 ;  /* 0x0000000000127882 */ /* 0x000fe20000000000 */
[----:B------:R-:W-:Y:S01]  /*6f10*/  UMOV UR19, 0x10408010 ;  /* 0x1040801000137882 */ /* 0x000fe20000000000 */
[----:B------:R-:W-:Y:S01]  /*6f20*/  UMOV UR5, 0x3 ;  /* 0x0000000300057882 */ /* 0x000fe20000000000 */
[----:B------:R0:W-:Y:S01]  /*6f30*/  UTCQMMA.2CTA gdesc[UR6], gdesc[UR8], tmem[UR15], tmem[UR18], idesc[UR19], UPT ;  /* 0x00ff1208060075ea */ /* 0x0001e2000ba0030f */
[----:B------:R0:W-:Y:S01]  /*6f40*/  UTCBAR.2CTA.MULTICAST [UR11], URZ, UR5 ;  /* 0x000000ff0b0073e9 */ /* 0x0001e20008200805 */
[----:B------:R-:W-:Y:S02]  /*6f50*/  NOP ;  /* 0x0000000000007918 */ /* 0x000fe40000000000 */
.L_x_15:
[----:B------:R-:W-:Y:S01]  /*6f60*/  VIADD R128, R128, 0xffffffff ;  /* 0xffffffff80807836 */ /* 0x000fe20000000000 */
[----:B------:R-:W-:Y:S01]  /*6f70*/  UIADD3 UR13, UPT, UPT, UR13, 0x1, URZ ;  /* 0x000000010d0d7890 */ /* 0x000fe2000fffe0ff */
[----:B------:R-:W-:Y:S01]  /*6f80*/  IADD3 R119, P3, PT, R118, R119, RZ ;  /* 0x0000007776777210 */ /* 0x000fe20007f7e0ff */
[----:B------:R-:W-:Y:S02]  /*6f90*/  IMAD.U32 R104, RZ, RZ, UR4 ;  /* 0x00000004ff687e24 */ /* 0x000fe4000f8e00ff */
[----:B------:R-:W-:Y:S01]  /*6fa0*/  ISETP.NE.U32.AND P2, PT, R128, RZ, PT ;  /* 0x000000ff8000720c */ /* 0x000fe20003f45070 */
[----:B------:R-:W-:Y:S01]  /*6fb0*/  UISETP.GT.AND UP1, UPT, UR13, 0x1, UPT ;  /* 0x000000010d00788c */ /* 0x000fe2000bf24270 */
[----:B------:R-:W-:Y:S02]  /*6fc0*/  VIADD R71, R71, 0xffffffe0 ;  /* 0xffffffe047477836 */ /* 0x000fe40000000000 */
[----:B------:R-:W-:Y:S01]  /*6fd0*/  IMAD.X R121, R120, 0x1, R121, P3 ;  /* 0x0000000178797824 */ /* 0x000fe200018e0679 */
[----:B0-----:R-:W-:-:S02]  /*6fe0*/  USEL UR5, URZ, 0x1, !UP1 ;  /* 0x00000001ff057887 */ /* 0x001fc4000c800000 */
[----:B------:R-:W-:Y:S02]  /*6ff0*/  USEL UR13, UR13, URZ, !UP1 ;  /* 0x000000ff0d0d7287 */ /* 0x000fe4000c800000 */
[----:B------:R-:W-:-:S04]  /*7000*/  ULOP3.LUT UR5, UR4, UR5, URZ, 0x3c, !UPT ;  /* 0x0000000504057292 */ /* 0x000fc8000f8e3cff */
[----:B------:R-:W-:Y:S08]  /*7010*/  @P2 BRA `(.L_x_16) ;  /* 0xffffffe000e02947 */ /* 0x000ff0000383ffff */
.L_x_13:
[----:B------:R-:W0:Y:S01]  /*7020*/  LDCU UR5, c[0x0][0x3b8] ;  /* 0x00007700ff0577ac */ /* 0x000e220008000800 */
[----:B------:R-:W-:Y:S01]  /*7030*/  VIADD R2, R0, 0x1 ;  /* 0x0000000100027836 */ /* 0x000fe20000000000 */
[----:B------:R-:W-:Y:S01]  /*7040*/  ISETP.GE.AND P4, PT, R172, 0x20, PT ;  /* 0x00000020ac00780c */ /* 0x000fe20003f86270 */
[C---:B------:R-:W-:Y:S01]  /*7050*/  VIADD R10, R0.reuse, 0x2 ;  /* 0x00000002000a7836 */ /* 0x040fe20000000000 */
[----:B------:R-:W1:Y:S01]  /*7060*/  LDCU.128 UR16, c[0x0][0x390] ;  /* 0x00007200ff1077ac */ /* 0x000e620008000c00 */
[C---:B------:R-:W-:Y:S01]  /*7070*/  VIADD R9, R0.reuse, 0x3 ;  /* 0x0000000300097836 */ /* 0x040fe20000000000 */
[----:B------:R-:W2:Y:S01]  /*7080*/  LDCU UR7, c[0x0][0x39c] ;  /* 0x00007380ff0777ac */ /* 0x000ea20008000800 */
[----:B------:R-:W3:Y:S01]  /*7090*/  LDCU UR6, c[0x0][0x3b4] ;  /* 0x00007680ff0677ac */ /* 0x000ee20008000800 */
[----:B------:R-:W4:Y:S01]  /*70a0*/  LDCU UR8, c[0x0][0x39c] ;  /* 0x00007380ff0877ac */ /* 0x000f220008000800 */
[----:B0-----:R-:W-:Y:S01]  /*70b0*/  IMAD R4, R0, UR5, RZ ;  /* 0x0000000500047c24 */ /* 0x001fe2000f8e02ff */
[----:B------:R-:W0:Y:S03]  /*70c0*/  LDCU UR9, c[0x0][0x39c] ;  /* 0x00007380ff0977ac */ /* 0x000e260008000800 */
[----:B------:R-:W-:Y:S01]  /*70d0*/  VIADD R5, R4, UR5 ;  /* 0x0000000504057c36 */ /* 0x000fe20008000000 */
[----:B-1----:R-:W-:-:S03]  /*70e0*/  ISETP.GE.AND P0, PT, R67, UR18, PT ;  /* 0x0000001243007c0c */ /* 0x002fc6000bf06270 */
[----:B------:R-:W-:Y:S01]  /*70f0*/  VIADD R6, R5, UR5 ;  /* 0x0000000505067c36 */ /* 0x000fe20008000000 */
[----:B--2---:R-:W-:-:S03]  /*7100*/  ISETP.LT.AND P6, PT, R2, UR7, !P0 ;  /* 0x0000000702007c0c */ /* 0x004fc6000c7c1270 */
[----:B------:R-:W-:Y:S02]  /*7110*/  VIADD R7, R6, UR5 ;  /* 0x0000000506077c36 */ /* 0x000fe40008000000 */
[----:B---3--:R-:W-:Y:S01]  /*7120*/  IMAD R2, R67, UR6, RZ ;  /* 0x0000000643027c24 */ /* 0x008fe2000f8e02ff */
[----:B------:R-:W1:Y:S01]  /*7130*/  LDCU UR6, c[0x0][0x39c] ;  /* 0x00007380ff0677ac */ /* 0x000e620008000800 */
[----:B------:R-:W-:Y:S01]  /*7140*/  VIADD R8, R7, UR5 ;  /* 0x0000000507087c36 */ /* 0x000fe20008000000 */
[----:B----4-:R-:W-:Y:S02]  /*7150*/  ISETP.LT.AND P3, PT, R10, UR8, !P0 ;  /* 0x000000080a007c0c */ /* 0x010fe4000c761270 */
[----:B------:R-:W-:Y:S01]  /*7160*/  IADD3 R3, P2, PT, R2, UR16, RZ ;  /* 0x0000001002037c10 */ /* 0x000fe2000ff5e0ff */
[----:B------:R-:W-:Y:S01]  /*7170*/  VIADD R68, R8, UR5 ;  /* 0x0000000508447c36 */ /* 0x000fe20008000000 */
[----:B0-----:R-:W-:Y:S01]  /*7180*/  ISETP.LT.AND P5, PT, R9, UR9, !P0 ;  /* 0x0000000909007c0c */ /* 0x001fe2000c7a1270 */
[----:B------:R-:W-:Y:S01]  /*7190*/  VIADD R9, R0, 0x4 ;  /* 0x0000000400097836 */ /* 0x000fe20000000000 */
[----:B------:R-:W-:Y:S01]  /*71a0*/  LEA.HI.X.SX32 R2, R2, UR17, 0x1, P2 ;  /* 0x0000001102027c11 */ /* 0x000fe200090f0eff */
[----:B------:R-:W-:Y:S01]  /*71b0*/  VIADD R69, R68, UR5 ;  /* 0x0000000544457c36 */ /* 0x000fe20008000000 */
[----:B------:R-:W-:-:S03]  /*71c0*/  IADD3 R246, P2, PT, R4, R3, RZ ;  /* 0x0000000304f67210 */ /* 0x000fc60007f5e0ff */
[----:B------:R-:W-:-:S04]  /*71d0*/  VIADD R70, R69, UR5 ;  /* 0x0000000545467c36 */ /* 0x000fc80008000000 */
[----:B------:R-:W-:-:S04]  /*71e0*/  VIADD R71, R70, UR5 ;  /* 0x0000000546477c36 */ /* 0x000fc80008000000 */
[----:B------:R-:W-:-:S04]  /*71f0*/  VIADD R72, R71, UR5 ;  /* 0x0000000547487c36 */ /* 0x000fc80008000000 */
[----:B------:R-:W-:-:S04]  /*7200*/  VIADD R73, R72, UR5 ;  /* 0x0000000548497c36 */ /* 0x000fc80008000000 */
[----:B------:R-:W-:-:S04]  /*7210*/  VIADD R74, R73, UR5 ;  /* 0x00000005494a7c36 */ /* 0x000fc80008000000 */
[----:B------:R-:W-:-:S04]  /*7220*/  VIADD R75, R74, UR5 ;  /* 0x000000054a4b7c36 */ /* 0x000fc80008000000 */
[----:B------:R-:W-:-:S04]  /*7230*/  VIADD R76, R75, UR5 ;  /* 0x000000054b4c7c36 */ /* 0x000fc80008000000 */
[----:B------:R-:W-:-:S04]  /*7240*/  VIADD R77, R76, UR5 ;  /* 0x000000054c4d7c36 */ /* 0x000fc80008000000 */
[----:B------:R-:W-:Y:S01]  /*7250*/  VIADD R78, R77, UR5 ;  /* 0x000000054d4e7c36 */ /* 0x000fe20008000000 */
[----:B-1----:R-:W-:Y:S06]  /*7260*/  @!P4 BRA `(.L_x_17) ;  /* 0x000000000010c947 */ /* 0x002fec0003800000 */
[----:B------:R-:W-:-:S06]  /*7270*/  USHF.L.U32 UR4, UR4, 0x1f, URZ ;  /* 0x0000001f04047899 */ /* 0x000fcc00080006ff */
[----:B------:R-:W-:-:S04]  /*7280*/  IMAD.U32 R10, RZ, RZ, UR4 ;  /* 0x00000004ff0a7e24 */ /* 0x000fc8000f8e00ff */
[----:B------:R-:W0:Y:S02]  /*7290*/  SYNCS.PHASECHK.TRANS64.TRYWAIT P4, [UR11], R10 ;  /* 0x0000000aff0075a7 */ /* 0x000e24000808110b */
[----:B0-----:R-:W-:Y:S05]  /*72a0*/  @!P4 BRA `(.L_x_18) ;  /* 0x000000940064c947 */ /* 0x001fea0003800000 */
.L_x_17:
[----:B------:R-:W-:Y:S01]  /*72b0*/  BAR.SYNC.DEFER_BLOCKING 0x0 ;  /* 0x0000000000007b1d */ /* 0x000fe20000010000 */
[CC--:B------:R-:W-:Y:S01]  /*72c0*/  IADD3 R88, P4, PT, R5.reuse, R3.reuse, RZ ;  /* 0x0000000305587210 */ /* 0x0c0fe20007f9e0ff */
[----:B------:R-:W-:Y:S01]  /*72d0*/  VIADD R79, R78, UR5 ;  /* 0x000000054e4f7c36 */ /* 0x000fe20008000000 */
[-C--:B------:R-:W-:Y:S01]  /*72e0*/  LEA.HI.X.SX32 R247, R4, R2.reuse, 0x1, P2 ;  /* 0x0000000204f77211 */ /* 0x080fe200010f0eff */
[----:B------:R-:W-:Y:S01]  /*72f0*/  VIADD R86, R0, 0x5 ;  /* 0x0000000500567836 */ /* 0x000fe20000000000 */
[-C--:B------:R-:W-:Y:S01]  /*7300*/  LEA.HI.X.SX32 R89, R5, R2.reuse, 0x1, P4 ;  /* 0x0000000205597211 */ /* 0x080fe200020f0eff */
[----:B------:R-:W-:Y:S01]  /*7310*/  VIADD R80, R79, UR5 ;  /* 0x000000054f507c36 */ /* 0x000fe20008000000 */
[-C--:B------:R-:W-:Y:S01]  /*7320*/  IADD3 R10, P4, PT, R6, R3.reuse, RZ ;  /* 0x00000003060a7210 */ /* 0x080fe20007f9e0ff */
[----:B------:R-:W0:Y:S01]  /*7330*/  LDCU UR4, c[0x0][0x39c] ;  /* 0x00007380ff0477ac */ /* 0x000e220008000800 */
[----:B------:R-:W-:Y:S01]  /*7340*/  ISETP.LT.AND P2, PT, R9, UR6, !P0 ;  /* 0x0000000609007c0c */ /* 0x000fe2000c741270 */
[----:B------:R-:W-:Y:S01]  /*7350*/  VIADD R81, R80, UR5 ;  /* 0x0000000550517c36 */ /* 0x000fe20008000000 */
[-C--:B------:R-:W-:Y:S01]  /*7360*/  LEA.HI.X.SX32 R11, R6, R2.reuse, 0x1, P4 ;  /* 0x00000002060b7211 */ /* 0x080fe200020f0eff */
[----:B------:R-:W1:Y:S01]  /*7370*/  LDCU UR6, c[0x0][0x39c] ;  /* 0x00007380ff0677ac */ /* 0x000e620008000800 */
[CC--:B------:R-:W-:Y:S01]  /*7380*/  IADD3 R4, P4, PT, R8.reuse, R3.reuse, RZ ;  /* 0x0000000308047210 */ /* 0x0c0fe20007f9e0ff */
[----:B------:R-:W-:Y:S01]  /*7390*/  VIADD R82, R81, UR5 ;  /* 0x0000000551527c36 */ /* 0x000fe20008000000 */
[----:B------:R-:W-:Y:S01]  /*73a0*/  P2R R87, PR, RZ, 0x20 ;  /* 0x00000020ff577803 */ /* 0x000fe20000000000 */
[----:B------:R2:W-:Y:S01]  /*73b0*/  STL.64 [R1+0x100], R10 ;  /* 0x0001000a01007387 */ /* 0x0005e20000100a00 */
[-C--:B------:R-:W-:Y:S01]  /*73c0*/  LEA.HI.X.SX32 R5, R8, R2.reuse, 0x1, P4 ;  /* 0x0000000208057211 */ /* 0x080fe200020f0eff */
[----:B------:R-:W-:Y:S01]  /*73d0*/  VIADD R83, R82, UR5 ;  /* 0x0000000552537c36 */ /* 0x000fe20008000000 */
[C---:B------:R-:W-:Y:S01]  /*73e0*/  IADD3 R92, P4, PT, R68.reuse, R3, RZ ;  /* 0x00000003445c7210 */ /* 0x040fe20007f9e0ff */
[----:B------:R-:W3:Y:S02]  /*73f0*/  LDCU UR7, c[0x0][0x39c] ;  /* 0x00007380ff0777ac */ /* 0x000ee40008000800 */
[----:B------:R-:W-:Y:S01]  /*7400*/  VIADD R84, R83, UR5 ;  /* 0x0000000553547c36 */ /* 0x000fe20008000000 */
[----:B------:R-:W-:Y:S01]  /*7410*/  LEA.HI.X.SX32 R93, R68, R2, 0x1, P4 ;  /* 0x00000002445d7211 */ /* 0x000fe200020f0eff */
[----:B------:R-:W4:Y:S02]  /*7420*/  @!P1 SYNCS.CCTL.IV [UR14+0x4000] ;  /* 0x00400000ff0099b1 */ /* 0x000f24000800000e */
[----:B----4-:R-:W-:Y:S01]  /*7430*/  BAR.SYNC.DEFER_BLOCKING 0x0 ;  /* 0x0000000000007b1d */ /* 0x010fe20000010000 */
[----:B------:R-:W-:-:S04]  /*7440*/  VIADD R85, R84, UR5 ;  /* 0x0000000554557c36 */ /* 0x000fc80008000000 */
[----:B------:R-:W-:Y:S01]  /*7450*/  VIADD R68, R85, UR5 ;  /* 0x0000000555447c36 */ /* 0x000fe20008000000 */
[----:B------:R-:W4:Y:S01]  /*7460*/  LDCU UR8, c[0x0][0x39c] ;  /* 0x00007380ff0877ac */ /* 0x000f220008000800 */
[----:B------:R-:W5:Y:S01]  /*7470*/  @!P1 SYNCS.CCTL.IV [UR14+0x4008] ;  /* 0x00400800ff0099b1 */ /* 0x000f62000800000e */
[----:B--2---:R-:W-:-:S04]  /*7480*/  IADD3 R10, P1, PT, R7, R3, RZ ;  /* 0x00000003070a7210 */ /* 0x004fc80007f3e0ff */
[----:B------:R-:W-:Y:S02]  /*7490*/  LEA.HI.X.SX32 R11, R7, R2, 0x1, P1 ;  /* 0x00000002070b7211 */ /* 0x000fe400008f0eff */
[----:B------:R-:W-:-:S03]  /*74a0*/  IADD3 R90, P1, PT, R69, R3, RZ ;  /* 0x00000003455a7210 */ /* 0x000fc60007f3e0ff */
[----:B------:R-:W-:Y:S01]  /*74b0*/  STL.64 [R1+0xf8], R10 ;  /* 0x0000f80a01007387 */ /* 0x000fe20000100a00 */
[----:B------:R-:W-:Y:S01]  /*74c0*/  LEA.HI.X.SX32 R91, R69, R2, 0x1, P1 ;  /* 0x00000002455b7211 */ /* 0x000fe200008f0eff */
[----:B------:R-:W-:Y:S02]  /*74d0*/  VIADD R69, R68, UR5 ;  /* 0x0000000544457c36 */ /* 0x000fe40008000000 */
[----:B------:R2:W-:Y:S04]  /*74e0*/  STL.64 [R1+0xf0], R4 ;  /* 0x0000f00401007387 */ /* 0x0005e80000100a00 */
[----:B------:R0:W-:Y:S04]  /*74f0*/  STL.64 [R1+0xe8], R92 ;  /* 0x0000e85c01007387 */ /* 0x0001e80000100a00 */
[----:B------:R1:W-:Y:S01]  /*7500*/  STL.64 [R1+0xe0], R90 ;  /* 0x0000e05a01007387 */ /* 0x0003e20000100a00 */
[----:B--2---:R-:W2:Y:S01]  /*7510*/  LDTM.x64 R4, tmem[UR10] ;  /* 0x0000000a000479ee */ /* 0x004ea20008340000 */
[----:B------:R-:W2:Y:S01]  /*7520*/  LDTM.x64 R132, tmem[UR10+0x40] ;  /* 0x0000400a008479ee */ /* 0x000ea20008340000 */
[----:B0-----:R-:W-:-:S02]  /*7530*/  IADD3 R92, P4, PT, R70, R3, RZ ;  /* 0x00000003465c7210 */ /* 0x001fc40007f9e0ff */
[----:B-1----:R-:W-:Y:S02]  /*7540*/  IADD3 R90, P1, PT, R71, R3, RZ ;  /* 0x00000003475a7210 */ /* 0x002fe40007f3e0ff */
[-C--:B------:R-:W-:Y:S01]  /*7550*/  LEA.HI.X.SX32 R93, R70, R2.reuse, 0x1, P4 ;  /* 0x00000002465d7211 */ /* 0x080fe200020f0eff */
[----:B------:R-:W-:Y:S01]  /*7560*/  VIADD R70, R69, UR5 ;  /* 0x0000000545467c36 */ /* 0x000fe20008000000 */
[----:B------:R-:W-:-:S03]  /*7570*/  LEA.HI.X.SX32 R91, R71, R2, 0x1, P1 ;  /* 0x00000002475b7211 */ /* 0x000fc600008f0eff */
[----:B------:R0:W-:Y:S01]  /*7580*/  STL.64 [R1+0xd8], R92 ;  /* 0x0000d85c01007387 */ /* 0x0001e20000100a00 */
[----:B------:R-:W-:-:S03]  /*7590*/  VIADD R71, R70, UR5 ;  /* 0x0000000546477c36 */ /* 0x000fc60008000000 */
[----:B------:R1:W-:Y:S01]  /*75a0*/  STL.64 [R1+0xd0], R90 ;  /* 0x0000d05a01007387 */ /* 0x0003e20000100a00 */
[CC--:B0-----:R-:W-:Y:S02]  /*75b0*/  IADD3 R92, P4, PT, R72.reuse, R3.reuse, RZ ;  /* 0x00000003485c7210 */ /* 0x0c1fe40007f9e0ff */
        /* <DEDUP_REMOVED lines=16> */
[C---:B-1----:R-:W-:Y:S02]  /*76c0*/  IADD3 R90, P1, PT, R77.reuse, R3, RZ ;  /* 0x000000034d5a7210 */ /* 0x042fe40007f3e0ff */
[-C--:B------:R-:W-:Y:S02]  /*76d0*/  LEA.HI.X.SX32 R93, R76, R2.reuse, 0x1, P4 ;  /* 0x000000024c5d7211 */ /* 0x080fe400020f0eff */
[----:B------:R-:W-:-:S03]  /*76e0*/  LEA.HI.X.SX32 R91, R77, R2, 0x1, P1 ;  /* 0x000000024d5b7211 */ /* 0x000fc600008f0eff */
[----:B------:R0:W-:Y:S04]  /*76f0*/  STL.64 [R1+0xa8], R92 ;  /* 0x0000a85c01007387 */ /* 0x0001e80000100a00 */
[----:B------:R1:W-:Y:S01]  /*7700*/  STL.64 [R1+0xa0], R90 ;  /* 0x0000a05a01007387 */ /* 0x0003e20000100a00 */
[CC--:B0-----:R-:W-:Y:S02]  /*7710*/  IADD3 R92, P4, PT, R78.reuse, R3.reuse, RZ ;  /* 0x000000034e5c7210 */ /* 0x0c1fe40007f9e0ff */
[C---:B-1----:R-:W-:Y:S02]  /*7720*/  IADD3 R90, P1, PT, R79.reuse, R3, RZ ;  /* 0x000000034f5a7210 */ /* 0x042fe40007f3e0ff */
[-C--:B------:R-:W-:Y:S02]  /*7730*/  LEA.HI.X.SX32 R93, R78, R2.reuse, 0x1, P4 ;  /* 0x000000024e5d7211 */ /* 0x080fe400020f0eff */
[----:B------:R-:W-:-:S02]  /*7740*/  LEA.HI.X.SX32 R91, R79, R2, 0x1, P1 ;  /* 0x000000024f5b7211 */ /* 0x000fc400008f0eff */
[CC--:B------:R-:W-:Y:S01]  /*7750*/  IADD3 R76, P4, PT, R80.reuse, R3.reuse, RZ ;  /* 0x00000003504c7210 */ /* 0x0c0fe20007f9e0ff */
[----:B------:R0:W-:Y:S03]  /*7760*/  STL.64 [R1+0x98], R92 ;  /* 0x0000985c01007387 */ /* 0x0001e60000100a00 */
[----:B------:R-:W-:Y:S01]  /*7770*/  LEA.HI.X.SX32 R77, R80, R2, 0x1, P4 ;  /* 0x00000002504d7211 */ /* 0x000fe200020f0eff */
[----:B------:R1:W-:Y:S04]  /*7780*/  STL.64 [R1+0x90], R90 ;  /* 0x0000905a01007387 */ /* 0x0003e80000100a00 */
[----:B------:R2:W-:Y:S01]  /*7790*/  STL.64 [R1+0x88], R76 ;  /* 0x0000884c01007387 */ /* 0x0005e20000100a00 */
[----:B0-----:R-:W-:-:S02]  /*77a0*/  IADD3 R92, P1, PT, R81, R3, RZ ;  /* 0x00000003515c7210 */ /* 0x001fc40007f3e0ff */
[CC--:B-1----:R-:W-:Y:S02]  /*77b0*/  IADD3 R90, P4, PT, R82.reuse, R3.reuse, RZ ;  /* 0x00000003525a7210 */ /* 0x0c2fe40007f9e0ff */
[-C--:B------:R-:W-:Y:S02]  /*77c0*/  LEA.HI.X.SX32 R93, R81, R2.reuse, 0x1, P1 ;  /* 0x00000002515d7211 */ /* 0x080fe400008f0eff */
[-C--:B------:R-:W-:Y:S01]  /*77d0*/  LEA.HI.X.SX32 R91, R82, R2.reuse, 0x1, P4 ;  /* 0x00000002525b7211 */ /* 0x080fe200020f0eff */
[----:B--2---:R-:W-:Y:S01]  /*77e0*/  VIADD R76, R75, UR5 ;  /* 0x000000054b4c7c36 */ /* 0x004fe20008000000 */
[CC--:B------:R-:W-:Y:S01]  /*77f0*/  IADD3 R78, P1, PT, R83.reuse, R3.reuse, RZ ;  /* 0x00000003534e7210 */ /* 0x0c0fe20007f3e0ff */
[----:B------:R-:W-:Y:S02]  /*7800*/  STL.64 [R1+0x80], R92 ;  /* 0x0000805c01007387 */ /* 0x000fe40000100a00 */
[----:B------:R-:W-:Y:S01]  /*7810*/  VIADD R77, R76, UR5 ;  /* 0x000000054c4d7c36 */ /* 0x000fe20008000000 */
[----:B------:R-:W-:Y:S01]  /*7820*/  LEA.HI.X.SX32 R79, R83, R2, 0x1, P1 ;  /* 0x00000002534f7211 */ /* 0x000fe200008f0eff */
[----:B------:R0:W-:Y:S01]  /*7830*/  STL.64 [R1+0x78], R90 ;  /* 0x0000785a01007387 */ /* 0x0001e20000100a00 */
[----:B------:R-:W-:-:S03]  /*7840*/  IADD3 R80, P1, PT, R85, R3, RZ ;  /* 0x0000000355507210 */ /* 0x000fc60007f3e0ff */
[----:B------:R1:W-:Y:S01]  /*7850*/  STL.64 [R1+0x70], R78 ;  /* 0x0000704e01007387 */ /* 0x0003e20000100a00 */
[----:B------:R-:W-:Y:S02]  /*7860*/  LEA.HI.X.SX32 R81, R85, R2, 0x1, P1 ;  /* 0x0000000255517211 */ /* 0x000fe400008f0eff */
[----:B0-----:R-:W-:-:S04]  /*7870*/  IADD3 R90, P4, PT, R84, R3, RZ ;  /* 0x00000003545a7210 */ /* 0x001fc80007f9e0ff */
[----:B------:R-:W-:Y:S01]  /*7880*/  LEA.HI.X.SX32 R91, R84, R2, 0x1, P4 ;  /* 0x00000002545b7211 */ /* 0x000fe200020f0eff */
[----:B-1----:R-:W-:Y:S01]  /*7890*/  VIADD R78, R77, UR5 ;  /* 0x000000054d4e7c36 */ /* 0x002fe20008000000 */
[----:B------:R-:W-:-:S03]  /*78a0*/  IADD3 R82, P4, PT, R68, R3, RZ ;  /* 0x0000000344527210 */ /* 0x000fc60007f9e0ff */
[----:B------:R-:W-:Y:S01]  /*78b0*/  STL.64 [R1+0x68], R90 ;  /* 0x0000685a01007387 */ /* 0x000fe20000100a00 */
[----:B------:R-:W-:Y:S01]  /*78c0*/  LEA.HI.X.SX32 R83, R68, R2, 0x1, P4 ;  /* 0x0000000244537211 */ /* 0x000fe200020f0eff */
[----:B------:R-:W-:Y:S02]  /*78d0*/  VIADD R79, R78, UR5 ;  /* 0x000000054e4f7c36 */ /* 0x000fe40008000000 */
[----:B------:R0:W-:Y:S02]  /*78e0*/  STL.64 [R1+0x60], R80 ;  /* 0x0000605001007387 */ /* 0x0001e40000100a00 */
[----:B------:R-:W-:Y:S02]  /*78f0*/  VIADD R68, R79, UR5 ;  /* 0x000000054f447c36 */ /* 0x000fe40008000000 */
[----:B------:R1:W-:Y:S01]  /*7900*/  STL.64 [R1+0x58], R82 ;  /* 0x0000585201007387 */ /* 0x0003e20000100a00 */
[----:B0-----:R-:W-:-:S04]  /*7910*/  IADD3 R80, P1, PT, R69, R3, RZ ;  /* 0x0000000345507210 */ /* 0x001fc80007f3e0ff */
[----:B------:R-:W-:Y:S01]  /*7920*/  LEA.HI.X.SX32 R81, R69, R2, 0x1, P1 ;  /* 0x0000000245517211 */ /* 0x000fe200008f0eff */
[----:B------:R-:W-:Y:S01]  /*7930*/  VIADD R69, R68, UR5 ;  /* 0x0000000544457c36 */ /* 0x000fe20008000000 */
[----:B-1----:R-:W-:-:S03]  /*7940*/  IADD3 R82, P4, PT, R70, R3, RZ ;  /* 0x0000000346527210 */ /* 0x002fc60007f9e0ff */
[----:B------:R0:W-:Y:S01]  /*7950*/  STL.64 [R1+0x50], R80 ;  /* 0x0000505001007387 */ /* 0x0001e20000100a00 */
[----:B------:R-:W-:Y:S01]  /*7960*/  LEA.HI.X.SX32 R83, R70, R2, 0x1, P4 ;  /* 0x0000000246537211 */ /* 0x000fe200020f0eff */
[----:B------:R-:W-:-:S04]  /*7970*/  VIADD R70, R69, UR5 ;  /* 0x0000000545467c36 */ /* 0x000fc80008000000 */
        /* <DEDUP_REMOVED lines=22> */
[----:B------:R-:W-:-:S05]  /*7ae0*/  LEA.HI.X.SX32 R83, R76, R2, 0x1, P4 ;  /* 0x000000024c537211 */ /* 0x000fca00020f0eff */
[----:B------:R1:W-:Y:S01]  /*7af0*/  STL.64 [R1+0x18], R82 ;  /* 0x0000185201007387 */ /* 0x0003e20000100a00 */
[----:B0-----:R-:W-:-:S04]  /*7b00*/  IADD3 R80, P1, PT, R77, R3, RZ ;  /* 0x000000034d507210 */ /* 0x001fc80007f3e0ff */
[----:B------:R-:W-:Y:S02]  /*7b10*/  LEA.HI.X.SX32 R81, R77, R2, 0x1, P1 ;  /* 0x000000024d517211 */ /* 0x000fe400008f0eff */
[----:B-1----:R-:W-:-:S03]  /*7b20*/  IADD3 R82, P4, PT, R78, R3, RZ ;  /* 0x000000034e527210 */ /* 0x002fc60007f9e0ff */
[----:B------:R0:W-:Y:S01]  /*7b30*/  STL.64 [R1+0x10], R80 ;  /* 0x0000105001007387 */ /* 0x0001e20000100a00 */
[----:B------:R-:W-:Y:S02]  /*7b40*/  LEA.HI.X.SX32 R83, R78, R2, 0x1, P4 ;  /* 0x000000024e537211 */ /* 0x000fe400020f0eff */
[----:B------:R-:W-:-:S03]  /*7b50*/  IADD3 R250, P4, PT, R68, R3, RZ ;  /* 0x0000000344fa7210 */ /* 0x000fc60007f9e0ff */
[----:B------:R-:W-:Y:S01]  /*7b60*/  STL.64 [R1+0x8], R82 ;  /* 0x0000085201007387 */ /* 0x000fe20000100a00 */
[-C--:B------:R-:W-:Y:S01]  /*7b70*/  LEA.HI.X.SX32 R251, R68, R2.reuse, 0x1, P4 ;  /* 0x0000000244fb7211 */ /* 0x080fe200020f0eff */
[----:B------:R-:W-:Y:S01]  /*7b80*/  VIADD R68, R75, UR5 ;  /* 0x000000054b447c36 */ /* 0x000fe20008000000 */
[CC--:B------:R-:W-:Y:S02]  /*7b90*/  IADD3 R244, P4, PT, R70.reuse, R3.reuse, RZ ;  /* 0x0000000346f47210 */ /* 0x0c0fe40007f9e0ff */
[CC--:B0-----:R-:W-:Y:S02]  /*7ba0*/  IADD3 R80, P1, PT, R79.reuse, R3.reuse, RZ ;  /* 0x000000034f507210 */ /* 0x0c1fe40007f3e0ff */
[-C--:B------:R-:W-:Y:S02]  /*7bb0*/  LEA.HI.X.SX32 R245, R70, R2.reuse, 0x1, P4 ;  /* 0x0000000246f57211 */ /* 0x080fe400020f0eff */
[----:B------:R-:W-:Y:S02]  /*7bc0*/  LEA.HI.X.SX32 R81, R79, R2, 0x1, P1 ;  /* 0x000000024f517211 */ /* 0x000fe400008f0eff */
[----:B------:R-:W-:-:S02]  /*7bd0*/  IADD3 R248, P1, PT, R69, R3, RZ ;  /* 0x0000000345f87210 */ /* 0x000fc40007f3e0ff */
[-C--:B------:R-:W-:Y:S01]  /*7be0*/  IADD3 R240, P4, PT, R72, R3.reuse, RZ ;  /* 0x0000000348f07210 */ /* 0x080fe20007f9e0ff */
[----:B------:R-:W-:Y:S01]  /*7bf0*/  STL.64 [R1], R80 ;  /* 0x0000005001007387 */ /* 0x000fe20000100a00 */
[-C--:B------:R-:W-:Y:S01]  /*7c00*/  LEA.HI.X.SX32 R249, R69, R2.reuse, 0x1, P1 ;  /* 0x0000000245f97211 */ /* 0x080fe200008f0eff */
[----:B------:R-:W-:Y:S01]  /*7c10*/  VIADD R69, R68, UR5 ;  /* 0x0000000544457c36 */ /* 0x000fe20008000000 */
[-C--:B------:R-:W-:Y:S01]  /*7c20*/  IADD3 R242, P1, PT, R71, R3.reuse, RZ ;  /* 0x0000000347f27210 */ /* 0x080fe20007f3e0ff */
[----:B------:R-:W-:Y:S01]  /*7c30*/  STL [R1+0x150], R250 ;  /* 0x000150fa01007387 */ /* 0x000fe20000100800 */
[-C--:B------:R-:W-:Y:S01]  /*7c40*/  LEA.HI.X.SX32 R241, R72, R2.reuse, 0x1, P4 ;  /* 0x0000000248f17211 */ /* 0x080fe200020f0eff */
[----:B------:R-:W-:Y:S01]  /*7c50*/  VIADD R70, R69, UR5 ;  /* 0x0000000545467c36 */ /* 0x000fe20008000000 */
[-C--:B------:R-:W-:Y:S01]  /*7c60*/  LEA.HI.X.SX32 R243, R71, R2.reuse, 0x1, P1 ;  /* 0x0000000247f37211 */ /* 0x080fe200008f0eff */
[----:B------:R-:W-:Y:S01]  /*7c70*/  STL [R1+0x144], R251 ;  /* 0x000144fb01007387 */ /* 0x000fe20000100800 */
[CC--:B------:R-:W-:Y:S01]  /*7c80*/  IADD3 R238, P1, PT, R73.reuse, R3.reuse, RZ ;  /* 0x0000000349ee7210 */ /* 0x0c0fe20007f3e0ff */
[----:B------:R-:W-:Y:S01]  /*7c90*/  VIADD R71, R70, UR5 ;  /* 0x0000000546477c36 */ /* 0x000fe20008000000 */
[CC--:B------:R-:W-:Y:S01]  /*7ca0*/  IADD3 R236, P4, PT, R74.reuse, R3.reuse, RZ ;  /* 0x000000034aec7210 */ /* 0x0c0fe20007f9e0ff */
[----:B------:R-:W-:Y:S01]  /*7cb0*/  STL [R1+0x168], R248 ;  /* 0x000168f801007387 */ /* 0x000fe20000100800 */
[-C--:B------:R-:W-:Y:S01]  /*7cc0*/  LEA.HI.X.SX32 R239, R73, R2.reuse, 0x1, P1 ;  /* 0x0000000249ef7211 */ /* 0x080fe200008f0eff */
[----:B------:R-:W-:Y:S01]  /*7cd0*/  VIADD R72, R71, UR5 ;  /* 0x0000000547487c36 */ /* 0x000fe20008000000 */
[----:B------:R-:W-:Y:S01]  /*7ce0*/  IADD3 R234, P1, PT, R75, R3, RZ ;  /* 0x000000034bea7210 */ /* 0x000fe20007f3e0ff */
[----:B------:R-:W-:Y:S01]  /*7cf0*/  STL [R1+0x140], R249 ;  /* 0x000140f901007387 */ /* 0x000fe20000100800 */
[----:B------:R-:W-:-:S02]  /*7d00*/  LEA.HI.X.SX32 R237, R74, R2, 0x1, P4 ;  /* 0x000000024aed7211 */ /* 0x000fc400020f0eff */
[----:B------:R-:W-:Y:S01]  /*7d10*/  LEA.HI.X.SX32 R235, R75, R2, 0x1, P1 ;  /* 0x000000024beb7211 */ /* 0x000fe200008f0eff */
[----:B------:R-:W-:Y:S01]  /*7d20*/  STL.64 [R1+0x148], R244 ;  /* 0x000148f401007387 */ /* 0x000fe20000100a00 */
[----:B------:R-:W-:-:S03]  /*7d30*/  IADD3 R232, P4, PT, R68, R3, RZ ;  /* 0x0000000344e87210 */ /* 0x000fc60007f9e0ff */
[----:B------:R-:W-:Y:S04]  /*7d40*/  STL.64 [R1+0x158], R242 ;  /* 0x000158f201007387 */ /* 0x000fe80000100a00 */
[----:B------:R-:W-:Y:S04]  /*7d50*/  STL [R1+0x180], R240 ;  /* 0x000180f001007387 */ /* 0x000fe80000100800 */
[----:B------:R-:W-:Y:S04]  /*7d60*/  STL [R1+0x13c], R241 ;  /* 0x00013cf101007387 */ /* 0x000fe80000100800 */
[----:B------:R-:W-:Y:S04]  /*7d70*/  STL.64 [R1+0x160], R238 ;  /* 0x000160ee01007387 */ /* 0x000fe80000100a00 */
[----:B------:R-:W-:Y:S04]  /*7d80*/  STL [R1+0x138], R237 ;  /* 0x000138ed01007387 */ /* 0x000fe80000100800 */
[----:B------:R0:W-:Y:S04]  /*7d90*/  STL.64 [R1+0x170], R234 ;  /* 0x000170ea01007387 */ /* 0x0001e80000100a00 */
[----:B0-----:R-:W2:Y:S01]  /*7da0*/  LDL.LU.64 R234, [R1+0x100] ;  /* 0x0001000001ea7983 */ /* 0x001ea20000300a00 */
[----:B------:R-:W-:-:S02]  /*7db0*/  IADD3 R230, P1, PT, R69, R3, RZ ;  /* 0x0000000345e67210 */ /* 0x000fc40007f3e0ff */
[-C--:B------:R-:W-:Y:S01]  /*7dc0*/  LEA.HI.X.SX32 R233, R68, R2.reuse, 0x1, P4 ;  /* 0x0000000244e97211 */ /* 0x080fe200020f0eff */
[----:B------:R-:W-:Y:S01]  /*7dd0*/  VIADD R68, R72, UR5 ;  /* 0x0000000548447c36 */ /* 0x000fe20008000000 */
[-C--:B------:R-:W-:Y:S02]  /*7de0*/  IADD3 R228, P4, PT, R70, R3.reuse, RZ ;  /* 0x0000000346e47210 */ /* 0x080fe40007f9e0ff */
[-C--:B------:R-:W-:Y:S01]  /*7df0*/  LEA.HI.X.SX32 R231, R69, R2.reuse, 0x1, P1 ;  /* 0x0000000245e77211 */ /* 0x080fe200008f0eff */
[----:B------:R-:W-:Y:S01]  /*7e00*/  VIADD R69, R68, UR5 ;  /* 0x0000000544457c36 */ /* 0x000fe20008000000 */
[-C--:B------:R-:W-:Y:S02]  /*7e10*/  IADD3 R226, P1, PT, R71, R3.reuse, RZ ;  /* 0x0000000347e27210 */ /* 0x080fe40007f3e0ff */
[----:B------:R-:W-:Y:S01]  /*7e20*/  LEA.HI.X.SX32 R229, R70, R2, 0x1, P4 ;  /* 0x0000000246e57211 */ /* 0x000fe200020f0eff */
[----:B------:R-:W-:Y:S01]  /*7e30*/  VIADD R70, R69, UR5 ;  /* 0x0000000545467c36 */ /* 0x000fe20008000000 */
[----:B------:R-:W-:-:S02]  /*7e40*/  IADD3 R224, P4, PT, R72, R3, RZ ;  /* 0x0000000348e07210 */ /* 0x000fc40007f9e0ff */
[-C--:B------:R-:W-:Y:S01]  /*7e50*/  LEA.HI.X.SX32 R227, R71, R2.reuse, 0x1, P1 ;  /* 0x0000000247e37211 */ /* 0x080fe200008f0eff */
[----:B------:R-:W-:Y:S01]  /*7e60*/  VIADD R71, R70, UR5 ;  /* 0x0000000546477c36 */ /* 0x000fe20008000000 */
[-C--:B------:R-:W-:Y:S02]  /*7e70*/  IADD3 R222, P1, PT, R68, R3.reuse, RZ ;  /* 0x0000000344de7210 */ /* 0x080fe40007f3e0ff */
[-C--:B------:R-:W-:Y:S02]  /*7e80*/  LEA.HI.X.SX32 R225, R72, R2.reuse, 0x1, P4 ;  /* 0x0000000248e17211 */ /* 0x080fe400020f0eff */
[-C--:B------:R-:W-:Y:S02]  /*7e90*/  IADD3 R220, P4, PT, R69, R3.reuse, RZ ;  /* 0x0000000345dc7210 */ /* 0x080fe40007f9e0ff */
[----:B------:R-:W-:Y:S01]  /*7ea0*/  LEA.HI.X.SX32 R223, R68, R2, 0x1, P1 ;  /* 0x0000000244df7211 */ /* 0x000fe200008f0eff */
[----:B------:R-:W-:Y:S01]  /*7eb0*/  VIADD R68, R71, UR5 ;  /* 0x0000000547447c36 */ /* 0x000fe20008000000 */
[----:B------:R-:W-:-:S02]  /*7ec0*/  IADD3 R216, P1, PT, R70, R3, RZ ;  /* 0x0000000346d87210 */ /* 0x000fc40007f3e0ff */
[-C--:B------:R-:W-:Y:S01]  /*7ed0*/  LEA.HI.X.SX32 R221, R69, R2.reuse, 0x1, P4 ;  /* 0x0000000245dd7211 */ /* 0x080fe200020f0eff */
[----:B------:R-:W-:Y:S01]  /*7ee0*/  VIADD R69, R68, UR5 ;  /* 0x0000000544457c36 */ /* 0x000fe20008000000 */
[CC--:B------:R-:W-:Y:S02]  /*7ef0*/  IADD3 R212, P4, PT, R71.reuse, R3.reuse, RZ ;  /* 0x0000000347d47210 */ /* 0x0c0fe40007f9e0ff */
[-C--:B------:R-:W-:Y:S02]  /*7f00*/  LEA.HI.X.SX32 R217, R70, R2.reuse, 0x1, P1 ;  /* 0x0000000246d97211 */ /* 0x080fe400008f0eff */
[----:B------:R-:W-:Y:S02]  /*7f10*/  LEA.HI.X.SX32 R213, R71, R2, 0x1, P4 ;  /* 0x0000000247d57211 */ /* 0x000fe400020f0eff */
[----:B------:R-:W-:Y:S02]  /*7f20*/  IADD3 R208, P4, PT, R68, R3, RZ ;  /* 0x0000000344d07210 */ /* 0x000fe40007f9e0ff */
[----:B------:R-:W-:-:S02]  /*7f30*/  F2FP.SATFINITE.E4M3.F32.PACK_AB_MERGE_C R245, R17, R16, RZ ;  /* 0x0000001011f5723e */ /* 0x000fc400048070ff */
[----:B------:R-:W-:Y:S02]  /*7f40*/  LEA.HI.X.SX32 R209, R68, R2, 0x1, P4 ;  /* 0x0000000244d17211 */ /* 0x000fe400020f0eff */
[----:B------:R-:W-:Y:S02]  /*7f50*/  IADD3 R204, P4, PT, R69, R3, RZ ;  /* 0x0000000345cc7210 */ /* 0x000fe40007f9e0ff */
[----:B------:R-:W-:Y:S02]  /*7f60*/  F2FP.SATFINITE.E4M3.F32.PACK_AB_MERGE_C R244, R11, R10, RZ ;  /* 0x0000000a0bf4723e */ /* 0x000fe400048070ff */
[----:B------:R-:W-:Y:S02]  /*7f70*/  LEA.HI.X.SX32 R205, R69, R2, 0x1, P4 ;  /* 0x0000000245cd7211 */ /* 0x000fe400020f0eff */
[----:B------:R-:W-:Y:S01]  /*7f80*/  ISETP.LT.AND P1, PT, R86, UR4, !P0 ;  /* 0x0000000456007c0c */ /* 0x000fe2000c721270 */
[----:B------:R-:W0:Y:S01]  /*7f90*/  LDCU UR4, c[0x0][0x39c] ;  /* 0x00007380ff0477ac */ /* 0x000e220008000800 */
[----:B------:R-:W-:-:S02]  /*7fa0*/  F2FP.SATFINITE.E4M3.F32.PACK_AB_MERGE_C R238, R23, R22, RZ ;  /* 0x0000001617ee723e */ /* 0x000fc400048070ff */
[----:B------:R-:W-:Y:S02]  /*7fb0*/  F2FP.SATFINITE.E4M3.F32.PACK_AB_MERGE_C R239, R25, R24, RZ ;  /* 0x0000001819ef723e */ /* 0x000fe400048070ff */
[----:B------:R-:W-:Y:S02]  /*7fc0*/  F2FP.SATFINITE.E4M3.F32.PACK_AB_MERGE_C R240, R27, R26, RZ ;  /* 0x0000001a1bf0723e */ /* 0x000fe400048070ff */
[----:B------:R-:W-:Y:S02]  /*7fd0*/  F2FP.SATFINITE.E4M3.F32.PACK_AB_MERGE_C R242, R29, R28, RZ ;  /* 0x0000001c1df2723e */ /* 0x000fe400048070ff */
[----:B------:R-:W-:Y:S02]  /*7fe0*/  F2FP.SATFINITE.E4M3.F32.PACK_AB_MERGE_C R243, R31, R30, RZ ;  /* 0x0000001e1ff3723e */ /* 0x000fe400048070ff */
[----:B------:R-:W-:Y:S02]  /*7ff0*/  F2FP.SATFINITE.E4M3.F32.PACK_AB_MERGE_C R248, R33, R32, RZ ;  /* 0x0000002021f8723e */ /* 0x000fe400048070ff */
[----:B------:R-:W-:-:S02]  /*8000*/  F2FP.SATFINITE.E4M3.F32.PACK_AB_MERGE_C R251, R35, R34, RZ ;  /* 0x0000002223fb723e */ /* 0x000fc400048070ff */
[----:B------:R-:W-:Y:S02]  /*8010*/  F2FP.SATFINITE.E4M3.F32.PACK_AB_MERGE_C R250, R37, R36, RZ ;  /* 0x0000002425fa723e */ /* 0x000fe400048070ff */
[----:B------:R-:W-:Y:S02]  /*8020*/  F2FP.SATFINITE.E4M3.F32.PACK_AB_MERGE_C R249, R39, R38, RZ ;  /* 0x0000002627f9723e */ /* 0x000fe400048070ff */
[----:B------:R-:W-:Y:S02]  /*8030*/  F2FP.SATFINITE.E4M3.F32.PACK_AB_MERGE_C R241, R41, R40, RZ ;  /* 0x0000002829f1723e */ /* 0x000fe400048070ff */
[----:B------:R-:W-:Y:S01]  /*8040*/  F2FP.SATFINITE.E4M3.F32.PACK_AB_MERGE_C R237, R43, R42, RZ ;  /* 0x0000002a2bed723e */ /* 0x000fe200048070ff */
[----:B--2---:R1:W-:Y:S04]  /*8050*/  STL.64 [R1+0x1c8], R234 ;  /* 0x0001c8ea01007387 */ /* 0x0043e80000100a00 */
[----:B------:R2:W-:Y:S04]  /*8060*/  STL [R1+0x134], R233 ;  /* 0x000134e901007387 */ /* 0x0005e80000100800 */
[----:B------:R0:W-:Y:S04]  /*8070*/  STL.64 [R1+0x178], R230 ;  /* 0x000178e601007387 */ /* 0x0001e80000100a00 */
[----:B------:R3:W-:Y:S01]  /*8080*/  STL [R1+0x130], R229 ;  /* 0x000130e501007387 */ /* 0x0007e20000100800 */
[----:B-1----:R-:W-:Y:S01]  /*8090*/  IMAD.MOV.U32 R234, RZ, RZ, R88 ;  /* 0x000000ffffea7224 */ /* 0x002fe200078e0058 */
[----:B--2---:R-:W-:Y:S01]  /*80a0*/  F2FP.SATFINITE.E4M3.F32.PACK_AB_MERGE_C R233, R45, R44, RZ ;  /* 0x0000002c2de9723e */ /* 0x004fe200048070ff */
[----:B------:R-:W-:Y:S01]  /*80b0*/  IMAD.MOV.U32 R235, RZ, RZ, R89 ;  /* 0x000000ffffeb7224 */ /* 0x000fe200078e0059 */
[----:B------:R1:W-:Y:S04]  /*80c0*/  STL.64 [R1+0x188], R226 ;  /* 0x000188e201007387 */ /* 0x0003e80000100a00 */
[----:B------:R2:W-:Y:S01]  /*80d0*/  STL [R1+0x12c], R225 ;  /* 0x00012ce101007387 */ /* 0x0005e20000100800 */
[----:B0-----:R-:W-:-:S02]  /*80e0*/  F2FP.SATFINITE.E4M3.F32.PACK_AB_MERGE_C R230, R19, R18, RZ ;  /* 0x0000001213e6723e */ /* 0x001fc400048070ff */
[----:B------:R-:W-:Y:S01]  /*80f0*/  F2FP.SATFINITE.E4M3.F32.PACK_AB_MERGE_C R231, R21, R20, RZ ;  /* 0x0000001415e7723e */ /* 0x000fe200048070ff */
[----:B------:R-:W-:Y:S01]  /*8100*/  STL.64 [R1+0x190], R222 ;  /* 0x000190de01007387 */ /* 0x000fe20000100a00 */
[----:B---3--:R-:W-:-:S03]  /*8110*/  F2FP.SATFINITE.E4M3.F32.PACK_AB_MERGE_C R229, R47, R46, RZ ;  /* 0x0000002e2fe5723e */ /* 0x008fc600048070ff */
[----:B------:R0:W-:Y:S01]  /*8120*/  STL [R1+0x128], R221 ;  /* 0x000128dd01007387 */ /* 0x0001e20000100800 */
[----:B-1----:R-:W-:Y:S02]  /*8130*/  F2FP.SATFINITE.E4M3.F32.PACK_AB_MERGE_C R226, R13, R12, RZ ;  /* 0x0000000c0de2723e */ /* 0x002fe400048070ff */
[----:B------:R-:W-:Y:S01]  /*8140*/  F2FP.SATFINITE.E4M3.F32.PACK_AB_MERGE_C R227, R15, R14, RZ ;  /* 0x0000000e0fe3723e */ /* 0x000fe200048070ff */
[----:B------:R1:W-:Y:S01]  /*8150*/  STL.64 [R1+0x198], R216 ;  /* 0x000198d801007387 */ /* 0x0003e20000100a00 */
[----:B--2---:R-:W-:-:S03]  /*8160*/  F2FP.SATFINITE.E4M3.F32.PACK_AB_MERGE_C R225, R49, R48, RZ ;  /* 0x0000003031e1723e */ /* 0x004fc600048070ff */
[----:B------:R-:W-:Y:S01]  /*8170*/  STL [R1+0x124], R213 ;  /* 0x000124d501007387 */ /* 0x000fe20000100800 */
[----:B0-----:R-:W-:-:S03]  /*8180*/  F2FP.SATFINITE.E4M3.F32.PACK_AB_MERGE_C R221, R51, R50, RZ ;  /* 0x0000003233dd723e */ /* 0x001fc600048070ff */
[----:B------:R0:W-:Y:S01]  /*8190*/  STL.64 [R1+0x1a0], R208 ;  /* 0x0001a0d001007387 */ /* 0x0001e20000100a00 */
[----:B-1----:R-:W-:Y:S01]  /*81a0*/  F2FP.SATFINITE.E4M3.F32.PACK_AB_MERGE_C R216, R5, R4, RZ ;  /* 0x0000000405d8723e */ /* 0x002fe200048070ff */
[----:B------:R-:W-:Y:S02]  /*81b0*/  VIADD R4, R69, UR5 ;  /* 0x0000000545047c36 */ /* 0x000fe40008000000 */
[----:B------:R1:W-:Y:S01]  /*81c0*/  STL [R1+0x120], R205 ;  /* 0x000120cd01007387 */ /* 0x0003e20000100800 */
[----:B------:R-:W-:Y:S01]  /*81d0*/  F2FP.SATFINITE.E4M3.F32.PACK_AB_MERGE_C R217, R7, R6, RZ ;  /* 0x0000000607d9723e */ /* 0x000fe200048070ff */
[C---:B------:R-:W-:Y:S01]  /*81e0*/  VIADD R5, R4.reuse, UR5 ;  /* 0x0000000504057c36 */ /* 0x040fe20008000000 */
[----:B------:R-:W-:Y:S01]  /*81f0*/  IADD3 R200, P4, PT, R4, R3, RZ ;  /* 0x0000000304c87210 */ /* 0x000fe20007f9e0ff */
[----:B------:R-:W-:Y:S01]  /*8200*/  STL.64 [R1+0x1b8], R226 ;  /* 0x0001b8e201007387 */ /* 0x000fe20000100a00 */
[----:B0-----:R-:W-:Y:S01]  /*8210*/  IMAD.MOV.U32 R208, RZ, RZ, R87 ;  /* 0x000000ffffd07224 */ /* 0x001fe200078e0057 */
[----:B------:R-:W-:-:S02]  /*8220*/  F2FP.SATFINITE.E4M3.F32.PACK_AB_MERGE_C R209, R9, R8, RZ ;  /* 0x0000000809d1723e */ /* 0x000fc400048070ff */
[----:B------:R-:W-:Y:S01]  /*8230*/  LEA.HI.X.SX32 R201, R4, R2, 0x1, P4 ;  /* 0x0000000204c97211 */ /* 0x000fe200020f0eff */
[C---:B------:R-:W-:Y:S01]  /*8240*/  VIADD R4, R5.reuse, UR5 ;  /* 0x0000000505047c36 */ /* 0x040fe20008000000 */
[-C--:B------:R-:W-:Y:S01]  /*8250*/  IADD3 R196, P4, PT, R5, R3.reuse, RZ ;  /* 0x0000000305c47210 */ /* 0x080fe20007f9e0ff */
[----:B------:R-:W0:Y:S01]  /*8260*/  LDTM.x64 R68, tmem[UR10+0x80] ;  /* 0x0000800a004479ee */ /* 0x000e220008340000 */
[----:B------:R-:W-:Y:S01]  /*8270*/  F2FP.SATFINITE.E4M3.F32.PACK_AB_MERGE_C R213, R53, R52, RZ ;  /* 0x0000003435d5723e */ /* 0x000fe200048070ff */
[----:B------:R-:W-:Y:S01]  /*8280*/  STL.64 [R1+0x1a8], R200 ;  /* 0x0001a8c801007387 */ /* 0x000fe20000100a00 */
[----:B------:R-:W-:Y:S01]  /*8290*/  LEA.HI.X.SX32 R197, R5, R2, 0x1, P4 ;  /* 0x0000000205c57211 */ /* 0x000fe200020f0eff */
[C---:B------:R-:W-:Y:S01]  /*82a0*/  VIADD R5, R4.reuse, UR5 ;  /* 0x0000000504057c36 */ /* 0x040fe20008000000 */
[----:B------:R-:W-:Y:S01]  /*82b0*/  IADD3 R198, P4, PT, R4, R3, RZ ;  /* 0x0000000304c67210 */ /* 0x000fe20007f9e0ff */
[----:B------:R-:W-:Y:S01]  /*82c0*/  STL [R1+0x1b0], R245 ;  /* 0x0001b0f501007387 */ /* 0x000fe20000100800 */
[----:B-1----:R-:W-:-:S02]  /*82d0*/  F2FP.SATFINITE.E4M3.F32.PACK_AB_MERGE_C R205, R55, R54, RZ ;  /* 0x0000003637cd723e */ /* 0x002fc400048070ff */
[-C--:B------:R-:W-:Y:S01]  /*82e0*/  LEA.HI.X.SX32 R199, R4, R2.reuse, 0x1, P4 ;  /* 0x0000000204c77211 */ /* 0x080fe200020f0eff */
[C---:B------:R-:W-:Y:S01]  /*82f0*/  VIADD R4, R5.reuse, UR5 ;  /* 0x0000000505047c36 */ /* 0x040fe20008000000 */
[CC--:B------:R-:W-:Y:S01]  /*8300*/  IADD3 R202, P4, PT, R5.reuse, R3.reuse, RZ ;  /* 0x0000000305ca7210 */ /* 0x0c0fe20007f9e0ff */
[----:B------:R-:W-:Y:S03]  /*8310*/  STL [R1+0x1c0], R244 ;  /* 0x0001c0f401007387 */ /* 0x000fe60000100800 */
[-C--:B------:R-:W-:Y:S01]  /*8320*/  LEA.HI.X.SX32 R203, R5, R2.reuse, 0x1, P4 ;  /* 0x0000000205cb7211 */ /* 0x080fe200020f0eff */
[C---:B------:R-:W-:Y:S01]  /*8330*/  VIADD R5, R4.reuse, UR5 ;  /* 0x0000000504057c36 */ /* 0x040fe20008000000 */
[CC--:B------:R-:W-:Y:S01]  /*8340*/  IADD3 R206, P4, PT, R4.reuse, R3.reuse, RZ ;  /* 0x0000000304ce7210 */ /* 0x0c0fe20007f9e0ff */
[----:B------:R1:W-:Y:S03]  /*8350*/  STL [R1+0x11c], R197 ;  /* 0x00011cc501007387 */ /* 0x0003e60000100800 */
[-C--:B------:R-:W-:Y:S01]  /*8360*/  LEA.HI.X.SX32 R207, R4, R2.reuse, 0x1, P4 ;  /* 0x0000000204cf7211 */ /* 0x080fe200020f0eff */
[C---:B------:R-:W-:Y:S01]  /*8370*/  VIADD R4, R5.reuse, UR5 ;  /* 0x0000000505047c36 */ /* 0x040fe20008000000 */
[CC--:B------:R-:W-:Y:S01]  /*8380*/  IADD3 R210, P4, PT, R5.reuse, R3.reuse, RZ ;  /* 0x0000000305d27210 */ /* 0x0c0fe20007f9e0ff */
[----:B------:R2:W-:Y:S02]  /*8390*/  STL [R1+0x118], R203 ;  /* 0x000118cb01007387 */ /* 0x0005e40000100800 */
[C---:B------:R-:W-:Y:S01]  /*83a0*/  VIADD R252, R4.reuse, UR5 ;  /* 0x0000000504fc7c36 */ /* 0x040fe20008000000 */
[----:B------:R-:W-:Y:S01]  /*83b0*/  LEA.HI.X.SX32 R211, R5, R2, 0x1, P4 ;  /* 0x0000000205d37211 */ /* 0x000fe200020f0eff */
[----:B------:R3:W-:Y:S01]  /*83c0*/  STL [R1+0x114], R207 ;  /* 0x000114cf01007387 */ /* 0x0007e20000100800 */
[----:B------:R-:W-:-:S02]  /*83d0*/  IADD3 R214, P4, PT, R4, R3, RZ ;  /* 0x0000000304d67210 */ /* 0x000fc40007f9e0ff */
[----:B------:R-:W-:Y:S02]  /*83e0*/  F2FP.SATFINITE.E4M3.F32.PACK_AB_MERGE_C R5, R65, R64, RZ ;  /* 0x000000404105723e */ /* 0x000fe400048070ff */
[----:B------:R-:W-:Y:S02]  /*83f0*/  LEA.HI.X.SX32 R215, R4, R2, 0x1, P4 ;  /* 0x0000000204d77211 */ /* 0x000fe400020f0eff */
[C---:B------:R-:W-:Y:S02]  /*8400*/  IADD3 R218, P4, PT, R252.reuse, R3, RZ ;  /* 0x00000003fcda7210 */ /* 0x040fe40007f9e0ff */
[----:B------:R-:W-:Y:S02]  /*8410*/  F2FP.SATFINITE.E4M3.F32.PACK_AB_MERGE_C R4, R67, R66, RZ ;  /* 0x000000424304723e */ /* 0x000fe400048070ff */
[----:B------:R-:W-:Y:S02]  /*8420*/  LEA.HI.X.SX32 R219, R252, R2, 0x1, P4 ;  /* 0x00000002fcdb7211 */ /* 0x000fe400020f0eff */
[----:B------:R-:W-:-:S02]  /*8430*/  ISETP.LT.AND P4, PT, R0, UR19, !P0 ;  /* 0x0000001300007c0c */ /* 0x000fc4000c781270 */
[----:B-1----:R-:W-:Y:S01]  /*8440*/  F2FP.SATFINITE.E4M3.F32.PACK_AB_MERGE_C R197, R57, R56, RZ ;  /* 0x0000003839c5723e */ /* 0x002fe200048070ff */
[----:B------:R1:W-:Y:S01]  /*8450*/  STL [R1+0x110], R219 ;  /* 0x000110db01007387 */ /* 0x0003e20000100800 */
[----:B--2---:R-:W-:Y:S02]  /*8460*/  F2FP.SATFINITE.E4M3.F32.PACK_AB_MERGE_C R203, R59, R58, RZ ;  /* 0x0000003a3bcb723e */ /* 0x004fe400048070ff */
[----:B---3--:R-:W-:Y:S01]  /*8470*/  F2FP.SATFINITE.E4M3.F32.PACK_AB_MERGE_C R207, R61, R60, RZ ;  /* 0x0000003c3dcf723e */ /* 0x008fe200048070ff */
[----:B------:R-:W2:Y:S04]  /*8480*/  LDL.LU.64 R244, [R1+0xf8] ;  /* 0x0000f80001f47983 */ /* 0x000ea80000300a00 */
[----:B------:R-:W-:Y:S01]  /*8490*/  STL [R1+0x10c], R5 ;  /* 0x00010c0501007387 */ /* 0x000fe20000100800 */
[----:B-1----:R-:W-:-:S03]  /*84a0*/  F2FP.SATFINITE.E4M3.F32.PACK_AB_MERGE_C R219, R63, R62, RZ ;  /* 0x0000003e3fdb723e */ /* 0x002fc600048070ff */
[----:B------:R-:W3:Y:S04]  /*84b0*/  LDL.LU.64 R222, [R1+0xf0] ;  /* 0x0000f00001de7983 */ /* 0x000ee80000300a00 */
[----:B------:R1:W-:Y:S01]  /*84c0*/  STL [R1+0x108], R4 ;  /* 0x0001080401007387 */ /* 0x0003e20000100800 */
[----:B------:R-:W-:Y:S01]  /*84d0*/  VIADD R252, R252, UR5 ;  /* 0x00000005fcfc7c36 */ /* 0x000fe20008000000 */
[----:B------:R-:W-:Y:S02]  /*84e0*/  PRMT R200, R216, 0x9910, RZ ;  /* 0x00009910d8c87816 */ /* 0x000fe400000000ff */
[----:B------:R-:W2:Y:S01]  /*84f0*/  LDL.LU.64 R226, [R1+0xe8] ;  /* 0x0000e80001e27983 */ /* 0x000ea20000300a00 */
[----:B-1----:R-:W1:Y:S01]  /*8500*/  LDTM.x64 R4, tmem[UR10+0xc0] ;  /* 0x0000c00a000479ee */ /* 0x002e620008340000 */
[----:B------:R-:W-:-:S02]  /*8510*/  NOP ;  /* 0x0000000000007918 */ /* 0x000fc40000000000 */
[----:B------:R0:W-:Y:S02]  /*8520*/  @P4 STG.E.U8 desc[UR20][R246.64], R216 ;  /* 0x000000d8f6004986 */ /* 0x0001e4000c101114 */
[----:B0-----:R-:W-:-:S05]  /*8530*/  VIADD R246, R0, 0x6 ;  /* 0x0000000600f67836 */ /* 0x001fca0000000000 */
[----:B------:R-:W-:Y:S01]  /*8540*/  ISETP.LT.AND P4, PT, R246, UR4, !P0 ;  /* 0x00000004f6007c0c */ /* 0x000fe2000c781270 */
[----:B------:R-:W0:Y:S01]  /*8550*/  LDCU UR4, c[0x0][0x39c] ;  /* 0x00007380ff0477ac */ /* 0x000e220008000800 */
[----:B------:R-:W-:-:S04]  /*8560*/  IADD3 R246, P5, PT, R252, R3, RZ ;  /* 0x00000003fcf67210 */ /* 0x000fc80007fbe0ff */
[----:B------:R-:W-:Y:S02]  /*8570*/  LEA.HI.X.SX32 R247, R252, R2, 0x1, P5 ;  /* 0x00000002fcf77211 */ /* 0x000fe400028f0eff */
[----:B------:R-:W-:Y:S02]  /*8580*/  ISETP.NE.AND P5, PT, R208, RZ, PT ;  /* 0x000000ffd000720c */ /* 0x000fe40003fa5270 */
[----:B------:R-:W-:Y:S02]  /*8590*/  SHF.R.S32.HI R208, RZ, 0x8, R200 ;  /* 0x00000008ffd07819 */ /* 0x000fe400000114c8 */
[----:B------:R-:W2:Y:S04]  /*85a0*/  LDL.LU.64 R200, [R1+0xe0] ;  /* 0x0000e00001c87983 */ /* 0x000ea80000300a00 */
[----:B------:R0:W-:Y:S04]  /*85b0*/  @P6 STG.E.U8 desc[UR20][R234.64], R208 ;  /* 0x000000d0ea006986 */ /* 0x0001e8000c101114 */
[----:B0-----:R-:W2:Y:S01]  /*85c0*/  LDL.LU.64 R234, [R1+0x1c8] ;  /* 0x0001c80001ea7983 */ /* 0x001ea20000300a00 */
[----:B------:R-:W-:-:S05]  /*85d0*/  VIADD R208, R0, 0x7 ;  /* 0x0000000700d07836 */ /* 0x000fca0000000000 */
[----:B------:R-:W-:Y:S01]  /*85e0*/  ISETP.LT.AND P6, PT, R208, UR4, !P0 ;  /* 0x00000004d0007c0c */ /* 0x000fe2000c7c1270 */
[----:B------:R-:W0:Y:S01]  /*85f0*/  LDCU UR4, c[0x0][0x39c] ;  /* 0x00007380ff0477ac */ /* 0x000e220008000800 */
[----:B------:R-:W-:Y:S01]  /*8600*/  VIADD R208, R0, 0x8 ;  /* 0x0000000800d07836 */ /* 0x000fe20000000000 */
[----:B--2---:R2:W-:Y:S04]  /*8610*/  @P3 STG.E.U8 desc[UR20][R234.64], R217 ;  /* 0x000000d9ea003986 */ /* 0x0045e8000c101114 */
[----:B0-----:R-:W-:Y:S01]  /*8620*/  ISETP.LT.AND P3, PT, R208, UR4, !P0 ;  /* 0x00000004d0007c0c */ /* 0x001fe2000c761270 */
[----:B------:R-:W0:Y:S01]  /*8630*/  LDCU UR4, c[0x0][0x39c] ;  /* 0x00007380ff0477ac */ /* 0x000e220008000800 */
[----:B------:R-:W-:-:S04]  /*8640*/  PRMT R208, R217, 0x9910, RZ ;  /* 0x00009910d9d07816 */ /* 0x000fc800000000ff */
[----:B------:R-:W-:Y:S01]  /*8650*/  SHF.R.S32.HI R208, RZ, 0x8, R208 ;  /* 0x00000008ffd07819 */ /* 0x000fe200000114d0 */
[----:B--2---:R-:W2:Y:S04]  /*8660*/  LDL.LU.64 R234, [R1+0xd8] ;  /* 0x0000d80001ea7983 */ /* 0x004ea80000300a00 */
[----:B------:R-:W2:Y:S04]  /*8670*/  LDL.LU.64 R216, [R1+0xd0] ;  /* 0x0000d00001d87983 */ /* 0x000ea80000300a00 */
[----:B------:R0:W-:Y:S04]  /*8680*/  @P5 STG.E.U8 desc[UR20][R244.64], R208 ;  /* 0x000000d0f4005986 */ /* 0x0001e8000c101114 */
[----:B0-----:R-:W2:Y:S01]  /*8690*/  LDL.LU R244, [R1+0x1c0] ;  /* 0x0001c00001f47983 */ /* 0x001ea20000300800 */
[----:B------:R-:W-:-:S05]  /*86a0*/  VIADD R208, R0, 0x9 ;  /* 0x0000000900d07836 */ /* 0x000fca0000000000 */
[----:B------:R-:W-:Y:S01]  /*86b0*/  ISETP.LT.AND P5, PT, R208, UR4, !P0 ;  /* 0x00000004d0007c0c */ /* 0x000fe2000c7a1270 */
[----:B------:R-:W0:Y:S01]  /*86c0*/  LDCU UR4, c[0x0][0x39c] ;  /* 0x00007380ff0477ac */ /* 0x000e220008000800 */
[----:B------:R-:W-:Y:S01]  /*86d0*/  VIADD R208, R0, 0xa ;  /* 0x0000000a00d07836 */ /* 0x000fe20000000000 */
[----:B---3--:R3:W-:Y:S04]  /*86e0*/  @P2 STG.E.U8 desc[UR20][R222.64], R209 ;  /* 0x000000d1de002986 */ /* 0x0087e8000c101114 */
[----:B---3--:R-:W3:Y:S01]  /*86f0*/  LDL.LU.64 R222, [R1+0xc8] ;  /* 0x0000c80001de7983 */ /* 0x008ee20000300a00 */
[----:B0-----:R-:W-:Y:S01]  /*8700*/  ISETP.LT.AND P2, PT, R208, UR4, !P0 ;  /* 0x00000004d0007c0c */ /* 0x001fe2000c741270 */
[----:B------:R-:W0:Y:S01]  /*8710*/  LDCU UR4, c[0x0][0x39c] ;  /* 0x00007380ff0477ac */ /* 0x000e220008000800 */
[----:B------:R-:W-:-:S04]  /*8720*/  PRMT R208, R209, 0x9910, RZ ;  /* 0x00009910d1d07816 */ /* 0x000fc800000000ff */
[----:B------:R-:W-:-:S05]  /*8730*/  SHF.R.S32.HI R208, RZ, 0x8, R208 ;  /* 0x00000008ffd07819 */ /* 0x000fca00000114d0 */
[----:B------:R0:W-:Y:S04]  /*8740*/  @P1 STG.E.U8 desc[UR20][R226.64], R208 ;  /* 0x000000d0e2001986 */ /* 0x0001e8000c101114 */
[----:B0-----:R-:W3:Y:S01]  /*8750*/  LDL.LU.64 R226, [R1+0x1b8] ;  /* 0x0001b80001e27983 */ /* 0x001ee20000300a00 */
[----:B------:R-:W-:-:S03]  /*8760*/  VIADD R245, R0, 0xb ;  /* 0x0000000b00f57836 */ /* 0x000fc60000000000 */
[----:B------:R-:W4:Y:S02]  /*8770*/  LDL.LU.64 R208, [R1+0xc0] ;  /* 0x0000c00001d07983 */ /* 0x000f240000300a00 */
[----:B------:R-:W-:Y:S01]  /*8780*/  ISETP.LT.AND P1, PT, R245, UR4, !P0 ;  /* 0x00000004f5007c0c */ /* 0x000fe2000c721270 */
[----:B------:R-:W0:Y:S01]  /*8790*/  LDCU UR4, c[0x0][0x39c] ;  /* 0x00007380ff0477ac */ /* 0x000e220008000800 */
[----:B--2---:R2:W-:Y:S02]  /*87a0*/  @P4 STG.E.U8 desc[UR20][R200.64], R244 ;  /* 0x000000f4c8004986 */ /* 0x0045e4000c101114 */
[----:B--2---:R-:W-:-:S05]  /*87b0*/  VIADD R200, R0, 0xc ;  /* 0x0000000c00c87836 */ /* 0x004fca0000000000 */
[----:B0-----:R-:W-:Y:S01]  /*87c0*/  ISETP.LT.AND P4, PT, R200, UR4, !P0 ;  /* 0x00000004c8007c0c */ /* 0x001fe2000c781270 */
[----:B------:R-:W0:Y:S01]  /*87d0*/  LDCU UR4, c[0x0][0x39c] ;  /* 0x00007380ff0477ac */ /* 0x000e220008000800 */
[----:B------:R-:W-:Y:S02]  /*87e0*/  PRMT R200, R244, 0x9910, RZ ;  /* 0x00009910f4c87816 */ /* 0x000fe400000000ff */
[----:B------:R-:W2:Y:S02]  /*87f0*/  LDL.LU.64 R244, [R1+0xb8] ;  /* 0x0000b80001f47983 */ /* 0x000ea40000300a00 */
[----:B------:R-:W-:-:S05]  /*8800*/  SHF.R.S32.HI R200, RZ, 0x8, R200 ;  /* 0x00000008ffc87819 */ /* 0x000fca00000114c8 */
[----:B------:R0:W-:Y:S02]  /*8810*/  @P6 STG.E.U8 desc[UR20][R234.64], R200 ;  /* 0x000000c8ea006986 */ /* 0x0001e4000c101114 */
[----:B0-----:R-:W-:Y:S02]  /*8820*/  VIADD R200, R0, 0xd ;  /* 0x0000000d00c87836 */ /* 0x001fe40000000000 */
[----:B------:R-:W5:Y:S03]  /*8830*/  LDL.LU.64 R234, [R1+0xb0] ;  /* 0x0000b00001ea7983 */ /* 0x000f660000300a00 */
        /* <DEDUP_REMOVED lines=9> */
[----:B------:R0:W-:Y:S02]  /*88d0*/  @P5 STG.E.U8 desc[UR20][R222.64], R200 ;  /* 0x000000c8de005986 */ /* 0x0001e4000c101114 */
[----:B0-----:R-:W-:Y:S02]  /*88e0*/  VIADD R200, R0, 0xf ;  /* 0x0000000f00c87836 */ /* 0x001fe40000000000 */
[----:B------:R-:W3:Y:S03]  /*88f0*/  LDL.LU.64 R222, [R1+0xa0] ;  /* 0x0000a00001de7983 */ /* 0x000ee60000300a00 */
[----:B------:R-:W-:Y:S01]  /*8900*/  ISETP.LT.AND P5, PT, R200, UR4, !P0 ;  /* 0x00000004c8007c0c */ /* 0x000fe2000c7a1270 */
[----:B------:R-:W0:Y:S01]  /*8910*/  LDCU UR4, c[0x0][0x39c] ;  /* 0x00007380ff0477ac */ /* 0x000e220008000800 */
[----:B----4-:R4:W-:Y:S01]  /*8920*/  @P2 STG.E.U8 desc[UR20][R208.64], R227 ;  /* 0x000000e3d0002986 */ /* 0x0109e2000c101114 */
[----:B------:R-:W-:Y:S01]  /*8930*/  VIADD R200, R0, 0x10 ;  /* 0x0000001000c87836 */ /* 0x000fe20000000000 */
[----:B----4-:R-:W-:-:S04]  /*8940*/  PRMT R208, R227, 0x9910, RZ ;  /* 0x00009910e3d07816 */ /* 0x010fc800000000ff */
[----:B------:R-:W-:Y:S02]  /*8950*/  SHF.R.S32.HI R209, RZ, 0x8, R208 ;  /* 0x00000008ffd17819 */ /* 0x000fe400000114d0 */
[----:B0-----:R-:W-:Y:S01]  /*8960*/  ISETP.LT.AND P2, PT, R200, UR4, !P0 ;  /* 0x00000004c8007c0c */ /* 0x001fe2000c741270 */
[----:B------:R-:W0:Y:S01]  /*8970*/  LDCU UR4, c[0x0][0x39c] ;  /* 0x00007380ff0477ac */ /* 0x000e220008000800 */
[----:B------:R-:W4:Y:S04]  /*8980*/  LDL.LU.64 R200, [R1+0x98] ;  /* 0x0000980001c87983 */ /* 0x000f280000300a00 */
[----:B------:R-:W3:Y:S04]  /*8990*/  LDL.LU.64 R226, [R1+0x90] ;  /* 0x0000900001e27983 */ /* 0x000ee80000300a00 */
[----:B--2---:R2:W-:Y:S04]  /*89a0*/  @P1 STG.E.U8 desc[UR20][R244.64], R209 ;  /* 0x000000d1f4001986 */ /* 0x0045e8000c101114 */
[----:B--2---:R-:W5:Y:S01]  /*89b0*/  LDL.LU R245, [R1+0x1b0] ;  /* 0x0001b00001f57983 */ /* 0x004f620000300800 */
[----:B------:R-:W-:-:S05]  /*89c0*/  VIADD R208, R0, 0x11 ;  /* 0x0000001100d07836 */ /* 0x000fca0000000000 */
[----:B0-----:R-:W-:Y:S01]  /*89d0*/  ISETP.LT.AND P1, PT, R208, UR4, !P0 ;  /* 0x00000004d0007c0c */ /* 0x001fe2000c721270 */
[----:B------:R-:W0:Y:S01]  /*89e0*/  LDCU UR4, c[0x0][0x39c] ;  /* 0x00007380ff0477ac */ /* 0x000e220008000800 */
[----:B------:R-:W-:Y:S01]  /*89f0*/  VIADD R208, R0, 0x12 ;  /* 0x0000001200d07836 */ /* 0x000fe20000000000 */
[----:B-----5:R2:W-:Y:S04]  /*8a00*/  @P4 STG.E.U8 desc[UR20][R234.64], R245 ;  /* 0x000000f5ea004986 */ /* 0x0205e8000c101114 */
[----:B0-----:R-:W-:Y:S01]  /*8a10*/  ISETP.LT.AND P4, PT, R208, UR4, !P0 ;  /* 0x00000004d0007c0c */ /* 0x001fe2000c781270 */
[----:B------:R-:W0:Y:S01]  /*8a20*/  LDCU UR4, c[0x0][0x39c] ;  /* 0x00007380ff0477ac */ /* 0x000e220008000800 */
[----:B------:R-:W-:Y:S01]  /*8a30*/  PRMT R208, R245, 0x9910, RZ ;  /* 0x00009910f5d07816 */ /* 0x000fe200000000ff */
[----:B--2---:R-:W2:Y:S04]  /*8a40*/  LDL.LU.64 R234, [R1+0x88] ;  /* 0x0000880001ea7983 */ /* 0x004ea80000300a00 */
[----:B------:R-:W5:Y:S01]  /*8a50*/  LDL.LU.64 R244, [R1+0x80] ;  /* 0x0000800001f47983 */ /* 0x000f620000300a00 */
[----:B------:R-:W-:Y:S01]  /*8a60*/  SHF.R.S32.HI R209, RZ, 0x8, R208 ;  /* 0x00000008ffd17819 */ /* 0x000fe200000114d0 */
[----:B------:R-:W-:-:S04]  /*8a70*/  VIADD R208, R0, 0x13 ;  /* 0x0000001300d07836 */ /* 0x000fc80000000000 */
[----:B---3--:R3:W-:Y:S01]  /*8a80*/  @P6 STG.E.U8 desc[UR20][R216.64], R209 ;  /* 0x000000d1d8006986 */ /* 0x0087e2000c101114 */
[----:B0-----:R-:W-:Y:S01]  /*8a90*/  ISETP.LT.AND P6, PT, R208, UR4, !P0 ;  /* 0x00000004d0007c0c */ /* 0x001fe2000c7c1270 */
[----:B------:R-:W0:Y:S01]  /*8aa0*/  LDCU UR4, c[0x0][0x39c] ;  /* 0x00007380ff0477ac */ /* 0x000e220008000800 */
[----:B------:R-:W-:Y:S01]  /*8ab0*/  VIADD R208, R0, 0x14 ;  /* 0x0000001400d07836 */ /* 0x000fe20000000000 */
[----:B------:R0:W-:Y:S04]  /*8ac0*/  @P3 STG.E.U8 desc[UR20][R222.64], R230 ;  /* 0x000000e6de003986 */ /* 0x0001e8000c101114 */
[----:B0-----:R-:W-:Y:S01]  /*8ad0*/  ISETP.LT.AND P3, PT, R208, UR4, !P0 ;  /* 0x00000004d0007c0c */ /* 0x001fe2000c761270 */
[----:B------:R-:W0:Y:S01]  /*8ae0*/  LDCU UR4, c[0x0][0x39c] ;  /* 0x00007380ff0477ac */ /* 0x000e220008000800 */
[----:B---3--:R-:W3:Y:S04]  /*8af0*/  LDL.LU.64 R208, [R1+0x78] ;  /* 0x0000780001d07983 */ /* 0x008ee80000300a00 */
[----:B------:R-:W3:Y:S01]  /*8b00*/  LDL.LU.64 R222, [R1+0x70] ;  /* 0x0000700001de7983 */ /* 0x000ee20000300a00 */
[----:B------:R-:W-:-:S04]  /*8b10*/  PRMT R216, R230, 0x9910, RZ ;  /* 0x00009910e6d87816 */ /* 0x000fc800000000ff */
[----:B------:R-:W-:Y:S01]  /*8b20*/  SHF.R.S32.HI R217, RZ, 0x8, R216 ;  /* 0x00000008ffd97819 */ /* 0x000fe200000114d8 */
[----:B------:R-:W-:-:S04]  /*8b30*/  VIADD R216, R0, 0x15 ;  /* 0x0000001500d87836 */ /* 0x000fc80000000000 */
[----:B----4-:R4:W-:Y:S01]  /*8b40*/  @P5 STG.E.U8 desc[UR20][R200.64], R217 ;  /* 0x000000d9c8005986 */ /* 0x0109e2000c101114 */
[----:B0-----:R-:W-:Y:S01]  /*8b50*/  ISETP.LT.AND P5, PT, R216, UR4, !P0 ;  /* 0x00000004d8007c0c */ /* 0x001fe2000c7a1270 */
[----:B------:R-:W0:Y:S02]  /*8b60*/  LDCU UR4, c[0x0][0x39c] ;  /* 0x00007380ff0477ac */ /* 0x000e240008000800 */
[----:B------:R1:W-:Y:S04]  /*8b70*/  @P2 STG.E.U8 desc[UR20][R226.64], R231 ;  /* 0x000000e7e2002986 */ /* 0x0003e8000c101114 */
[----:B----4-:R-:W4:Y:S04]  /*8b80*/  LDL.LU.64 R200, [R1+0x1a8] ;  /* 0x0001a80001c87983 */ /* 0x010f280000300a00 */
[----:B-1----:R-:W4:Y:S01]  /*8b90*/  LDL.LU.64 R226, [R1+0x68] ;  /* 0x0000680001e27983 */ /* 0x002f220000300a00 */
[----:B------:R-:W-:-:S05]  /*8ba0*/  VIADD R216, R0, 0x16 ;  /* 0x0000001600d87836 */ /* 0x000fca0000000000 */
[----:B0-----:R-:W-:Y:S01]  /*8bb0*/  ISETP.LT.AND P2, PT, R216, UR4, !P0 ;  /* 0x00000004d8007c0c */ /* 0x001fe2000c741270 */
[----:B------:R-:W0:Y:S01]  /*8bc0*/  LDCU UR4, c[0x0][0x39c] ;  /* 0x00007380ff0477ac */ /* 0x000e220008000800 */
[----:B------:R-:W-:Y:S02]  /*8bd0*/  PRMT R216, R231, 0x9910, RZ ;  /* 0x00009910e7d87816 */ /* 0x000fe400000000ff */
[----:B------:R-:W4:Y:S02]  /*8be0*/  LDL.LU.64 R230, [R1+0x60] ;  /* 0x0000600001e67983 */ /* 0x000f240000300a00 */
[----:B------:R-:W-:Y:S01]  /*8bf0*/  SHF.R.S32.HI R217, RZ, 0x8, R216 ;  /* 0x00000008ffd97819 */ /* 0x000fe200000114d8 */
[----:B------:R-:W-:-:S04]  /*8c00*/  VIADD R216, R0, 0x17 ;  /* 0x0000001700d87836 */ /* 0x000fc80000000000 */
[----:B--2---:R-:W-:Y:S04]  /*8c10*/  @P1 STG.E.U8 desc[UR20][R234.64], R217 ;  /* 0x000000d9ea001986 */ /* 0x004fe8000c101114 */
[----:B-----5:R1:W-:Y:S04]  /*8c20*/  @P4 STG.E.U8 desc[UR20][R244.64], R238 ;  /* 0x000000eef4004986 */ /* 0x0203e8000c101114 */
[----:B-1----:R-:W2:Y:S01]  /*8c30*/  LDL.LU.64 R244, [R1+0x58] ;  /* 0x0000580001f47983 */ /* 0x002ea20000300a00 */
[----:B0-----:R-:W-:Y:S01]  /*8c40*/  ISETP.LT.AND P1, PT, R216, UR4, !P0 ;  /* 0x00000004d8007c0c */ /* 0x001fe2000c721270 */
[----:B------:R-:W0:Y:S01]  /*8c50*/  LDCU UR4, c[0x0][0x39c] ;  /* 0x00007380ff0477ac */ /* 0x000e220008000800 */
[----:B------:R-:W-:Y:S01]  /*8c60*/  VIADD R216, R0, 0x18 ;  /* 0x0000001800d87836 */ /* 0x000fe20000000000 */
[----:B------:R-:W5:Y:S04]  /*8c70*/  LDL.LU.64 R234, [R1+0x50] ;  /* 0x0000500001ea7983 */ /* 0x000f680000300a00 */
[----:B0-----:R-:W-:Y:S01]  /*8c80*/  ISETP.LT.AND P4, PT, R216, UR4, !P0 ;  /* 0x00000004d8007c0c */ /* 0x001fe2000c781270 */
[----:B------:R-:W0:Y:S01]  /*8c90*/  LDCU UR4, c[0x0][0x39c] ;  /* 0x00007380ff0477ac */ /* 0x000e220008000800 */
[----:B------:R-:W-:-:S04]  /*8ca0*/  PRMT R216, R238, 0x9910, RZ ;  /* 0x00009910eed87816 */ /* 0x000fc800000000ff */
[----:B------:R-:W-:Y:S01]  /*8cb0*/  SHF.R.S32.HI R217, RZ, 0x8, R216 ;  /* 0x00000008ffd97819 */ /* 0x000fe200000114d8 */
[----:B------:R-:W-:-:S04]  /*8cc0*/  VIADD R216, R0, 0x19 ;  /* 0x0000001900d87836 */ /* 0x000fc80000000000 */
[----:B---3--:R1:W-:Y:S01]  /*8cd0*/  @P6 STG.E.U8 desc[UR20][R208.64], R217 ;  /* 0x000000d9d0006986 */ /* 0x0083e2000c101114 */
[----:B0-----:R-:W-:Y:S01]  /*8ce0*/  ISETP.LT.AND P6, PT, R216, UR4, !P0 ;  /* 0x00000004d8007c0c */ /* 0x001fe2000c7c1270 */
[----:B------:R-:W0:Y:S01]  /*8cf0*/  LDCU UR4, c[0x0][0x39c] ;  /* 0x00007380ff0477ac */ /* 0x000e220008000800 */
[----:B------:R-:W-:Y:S01]  /*8d00*/  VIADD R216, R0, 0x1a ;  /* 0x0000001a00d87836 */ /* 0x000fe20000000000 */
[----:B------:R3:W-:Y:S04]  /*8d10*/  @P3 STG.E.U8 desc[UR20][R222.64], R239 ;  /* 0x000000efde003986 */ /* 0x0007e8000c101114 */
[----:B-1----:R-:W5:Y:S01]  /*8d20*/  LDL.LU.64 R208, [R1+0x1a0] ;  /* 0x0001a00001d07983 */ /* 0x002f620000300a00 */
[----:B0-----:R-:W-:Y:S01]  /*8d30*/  ISETP.LT.AND P3, PT, R216, UR4, !P0 ;  /* 0x00000004d8007c0c */ /* 0x001fe2000c761270 */
[----:B------:R-:W0:Y:S02]  /*8d40*/  LDCU UR4, c[0x0][0x39c] ;  /* 0x00007380ff0477ac */ /* 0x000e240008000800 */
[----:B------:R-:W5:Y:S01]  /*8d50*/  LDL.LU.64 R216, [R1+0x48] ;  /* 0x0000480001d87983 */ /* 0x000f620000300a00 */
[----:B---3--:R-:W-:-:S03]  /*8d60*/  PRMT R222, R239, 0x9910, RZ ;  /* 0x00009910efde7816 */ /* 0x008fc600000000ff */
[----:B------:R-:W3:Y:S01]  /*8d70*/  LDL.LU.64 R238, [R1+0x40] ;  /* 0x0000400001ee7983 */ /* 0x000ee20000300a00 */
[----:B------:R-:W-:Y:S01]  /*8d80*/  SHF.R.S32.HI R223, RZ, 0x8, R222 ;  /* 0x00000008ffdf7819 */ /* 0x000fe200000114de */
[----:B------:R-:W-:-:S04]  /*8d90*/  VIADD R222, R0, 0x1b ;  /* 0x0000001b00de7836 */ /* 0x000fc80000000000 */
[----:B----4-:R1:W-:Y:S01]  /*8da0*/  @P5 STG.E.U8 desc[UR20][R226.64], R223 ;  /* 0x000000dfe2005986 */ /* 0x0103e2000c101114 */
[----:B0-----:R-:W-:Y:S01]  /*8db0*/  ISETP.LT.AND P5, PT, R222, UR4, !P0 ;  /* 0x00000004de007c0c */ /* 0x001fe2000c7a1270 */
[----:B------:R-:W0:Y:S01]  /*8dc0*/  LDCU UR4, c[0x0][0x39c] ;  /* 0x00007380ff0477ac */ /* 0x000e220008000800 */
[----:B------:R-:W-:Y:S01]  /*8dd0*/  VIADD R222, R0, 0x1c ;  /* 0x0000001c00de7836 */ /* 0x000fe20000000000 */
[----:B------:R-:W-:Y:S01]  /*8de0*/  @P2 STG.E.U8 desc[UR20][R230.64], R240 ;  /* 0x000000f0e6002986 */ /* 0x000fe2000c101114 */
[----:B-1----:R-:W-:-:S03]  /*8df0*/  PRMT R226, R240, 0x9910, RZ ;  /* 0x00009910f0e27816 */ /* 0x002fc600000000ff */
[----:B0-----:R-:W-:Y:S01]  /*8e00*/  ISETP.LT.AND P2, PT, R222, UR4, !P0 ;  /* 0x00000004de007c0c */ /* 0x001fe2000c741270 */
[----:B------:R-:W0:Y:S01]  /*8e10*/  LDCU UR4, c[0x0][0x39c] ;  /* 0x00007380ff0477ac */ /* 0x000e220008000800 */
[----:B------:R-:W4:Y:S01]  /*8e20*/  LDL.LU.64 R222, [R1+0x38] ;  /* 0x0000380001de7983 */ /* 0x000f220000300a00 */
[----:B------:R-:W-:Y:S01]  /*8e30*/  SHF.R.S32.HI R227, RZ, 0x8, R226 ;  /* 0x00000008ffe37819 */ /* 0x000fe200000114e2 */
[----:B------:R-:W-:-:S04]  /*8e40*/  VIADD R226, R0, 0x1d ;  /* 0x0000001d00e27836 */ /* 0x000fc80000000000 */
[----:B--2---:R1:W-:Y:S04]  /*8e50*/  @P1 STG.E.U8 desc[UR20][R244.64], R227 ;  /* 0x000000e3f4001986 */ /* 0x0043e8000c101114 */
[----:B-1----:R-:W2:Y:S01]  /*8e60*/  LDL.LU.64 R244, [R1+0x30] ;  /* 0x0000300001f47983 */ /* 0x002ea20000300a00 */
[----:B0-----:R-:W-:Y:S01]  /*8e70*/  ISETP.LT.AND P1, PT, R226, UR4, !P0 ;  /* 0x00000004e2007c0c */ /* 0x001fe2000c721270 */
[----:B------:R-:W0:Y:S01]  /*8e80*/  LDCU UR4, c[0x0][0x39c] ;  /* 0x00007380ff0477ac */ /* 0x000e220008000800 */
[----:B------:R-:W-:Y:S01]  /*8e90*/  VIADD R226, R0, 0x1e ;  /* 0x0000001e00e27836 */ /* 0x000fe20000000000 */
[----:B-----5:R1:W-:Y:S01]  /*8ea0*/  @P4 STG.E.U8 desc[UR20][R234.64], R242 ;  /* 0x000000f2ea004986 */ /* 0x0203e2000c101114 */
[----:B------:R-:W-:-:S03]  /*8eb0*/  PRMT R230, R242, 0x9910, RZ ;  /* 0x00009910f2e67816 */ /* 0x000fc600000000ff */
[----:B0-----:R-:W-:Y:S01]  /*8ec0*/  ISETP.LT.AND P4, PT, R226, UR4, !P0 ;  /* 0x00000004e2007c0c */ /* 0x001fe2000c781270 */
[----:B------:R-:W0:Y:S01]  /*8ed0*/  LDCU UR4, c[0x0][0x39c] ;  /* 0x00007380ff0477ac */ /* 0x000e220008000800 */
[----:B------:R-:W5:Y:S01]  /*8ee0*/  LDL.LU.64 R226, [R1+0x28] ;  /* 0x0000280001e27983 */ /* 0x000f620000300a00 */
[----:B-1----:R-:W-:Y:S01]  /*8ef0*/  SHF.R.S32.HI R235, RZ, 0x8, R230 ;  /* 0x00000008ffeb7819 */ /* 0x002fe200000114e6 */
[----:B------:R-:W-:Y:S02]  /*8f00*/  VIADD R234, R0, 0x1f ;  /* 0x0000001f00ea7836 */ /* 0x000fe40000000000 */
[----:B------:R-:W5:Y:S04]  /*8f10*/  LDL.LU.64 R230, [R1+0x20] ;  /* 0x0000200001e67983 */ /* 0x000f680000300a00 */
[----:B------:R1:W-:Y:S01]  /*8f20*/  @P6 STG.E.U8 desc[UR20][R216.64], R235 ;  /* 0x000000ebd8006986 */ /* 0x0003e2000c101114 */
[----:B0-----:R-:W-:Y:S01]  /*8f30*/  ISETP.LT.AND P6, PT, R234, UR4, !P0 ;  /* 0x00000004ea007c0c */ /* 0x001fe2000c7c1270 */
[----:B------:R-:W0:Y:S01]  /*8f40*/  LDCU UR4, c[0x0][0x39c] ;  /* 0x00007380ff0477ac */ /* 0x000e220008000800 */
[----:B------:R-:W-:Y:S01]  /*8f50*/  VIADD R234, R0, 0x20 ;  /* 0x0000002000ea7836 */ /* 0x000fe20000000000 */
[----:B---3--:R3:W-:Y:S04]  /*8f60*/  @P3 STG.E.U8 desc[UR20][R238.64], R243 ;  /* 0x000000f3ee003986 */ /* 0x0087e8000c101114 */
[----:B-1----:R-:W5:Y:S01]  /*8f70*/  LDL.LU.64 R216, [R1+0x198] ;  /* 0x0001980001d87983 */ /* 0x002f620000300a00 */
[----:B0-----:R-:W-:Y:S01]  /*8f80*/  ISETP.LT.AND P3, PT, R234, UR4, !P0 ;  /* 0x00000004ea007c0c */ /* 0x001fe2000c761270 */
[----:B------:R-:W0:Y:S02]  /*8f90*/  LDCU UR4, c[0x0][0x39c] ;  /* 0x00007380ff0477ac */ /* 0x000e240008000800 */
[----:B------:R-:W5:Y:S01]  /*8fa0*/  LDL.LU.64 R234, [R1+0x18] ;  /* 0x0000180001ea7983 */ /* 0x000f620000300a00 */
[----:B---3--:R-:W-:-:S05]  /*8fb0*/  PRMT R238, R243, 0x9910, RZ ;  /* 0x00009910f3ee7816 */ /* 0x008fca00000000ff */
[----:B------:R-:W-:Y:S02]  /*8fc0*/  IMAD.MOV.U32 R240, RZ, RZ, R238 ;  /* 0x000000fffff07224 */ /* 0x000fe400078e00ee */
[----:B------:R-:W3:Y:S03]  /*8fd0*/  LDL.LU.64 R238, [R1+0x10] ;  /* 0x0000100001ee7983 */ /* 0x000ee60000300a00 */
[----:B------:R-:W-:-:S05]  /*8fe0*/  SHF.R.S32.HI R242, RZ, 0x8, R240 ;  /* 0x00000008fff27819 */ /* 0x000fca00000114f0 */
[----:B----4-:R1:W-:Y:S04]  /*8ff0*/  @P5 STG.E.U8 desc[UR20][R222.64], R242 ;  /* 0x000000f2de005986 */ /* 0x0103e8000c101114 */
[----:B-1----:R-:W4:Y:S04]  /*9000*/  LDL.LU.64 R222, [R1+0x190] ;  /* 0x0001900001de7983 */ /* 0x002f280000300a00 */
[----:B------:R-:W4:Y:S01]  /*9010*/  LDL.LU.64 R242, [R1+0x8] ;  /* 0x0000080001f27983 */ /* 0x000f220000300a00 */
[----:B------:R-:W-:-:S05]  /*9020*/  VIADD R240, R0, 0x21 ;  /* 0x0000002100f07836 */ /* 0x000fca0000000000 */
[----:B0-----:R-:W-:Y:S01]  /*9030*/  ISETP.LT.AND P5, PT, R240, UR4, !P0 ;  /* 0x00000004f0007c0c */ /* 0x001fe2000c7a1270 */
[----:B------:R-:W0:Y:S01]  /*9040*/  LDCU UR4, c[0x0][0x39c] ;  /* 0x00007380ff0477ac */ /* 0x000e220008000800 */
[----:B------:R-:W-:Y:S01]  /*9050*/  VIADD R240, R0, 0x22 ;  /* 0x0000002200f07836 */ /* 0x000fe20000000000 */
[----:B--2---:R1:W-:Y:S04]  /*9060*/  @P2 STG.E.U8 desc[UR20][R244.64], R248 ;  /* 0x000000f8f4002986 */ /* 0x0043e8000c101114 */
[----:B-1----:R-:W2:Y:S01]  /*9070*/  LDL.LU.64 R244, [R1] ;  /* 0x0000000001f47983 */ /* 0x002ea20000300a00 */
[----:B0-----:R-:W-:Y:S01]  /*9080*/  ISETP.LT.AND P2, PT, R240, UR4, !P0 ;  /* 0x00000004f0007c0c */ /* 0x001fe2000c741270 */
[----:B------:R-:W0:Y:S01]  /*9090*/  LDCU UR4, c[0x0][0x39c] ;  /* 0x00007380ff0477ac */ /* 0x000e220008000800 */
[----:B------:R-:W-:Y:S01]  /*90a0*/  PRMT R240, R248, 0x9910, RZ ;  /* 0x00009910f8f07816 */ /* 0x000fe200000000ff */
[----:B------:R-:W-:-:S03]  /*90b0*/  VIADD R248, R0, 0x23 ;  /* 0x0000002300f87836 */ /* 0x000fc60000000000 */
[----:B------:R-:W-:-:S05]  /*90c0*/  SHF.R.S32.HI R240, RZ, 0x8, R240 ;  /* 0x00000008fff07819 */ /* 0x000fca00000114f0 */
[----:B-----5:R1:W-:Y:S01]  /*90d0*/  @P1 STG.E.U8 desc[UR20][R226.64], R240 ;  /* 0x000000f0e2001986 */ /* 0x0203e2000c101114 */
[----:B0-----:R-:W-:Y:S01]  /*90e0*/  ISETP.LT.AND P1, PT, R248, UR4, !P0 ;  /* 0x00000004f8007c0c */ /* 0x001fe2000c721270 */
[----:B------:R-:W0:Y:S01]  /*90f0*/  LDCU UR4, c[0x0][0x39c] ;  /* 0x00007380ff0477ac */ /* 0x000e220008000800 */
[----:B------:R-:W-:Y:S01]  /*9100*/  VIADD R248, R0, 0x24 ;  /* 0x0000002400f87836 */ /* 0x000fe20000000000 */
[----:B------:R5:W-:Y:S04]  /*9110*/  @P4 STG.E.U8 desc[UR20][R230.64], R251 ;  /* 0x000000fbe6004986 */ /* 0x000be8000c101114 */
[----:B-1----:R-:W2:Y:S04]  /*9120*/  LDL.LU.64 R226, [R1+0x188] ;  /* 0x0001880001e27983 */ /* 0x002ea80000300a00 */
[----:B------:R-:W2:Y:S04]  /*9130*/  LDL.LU R240, [R1+0x180] ;  /* 0x0001800001f07983 */ /* 0x000ea80000300800 */
[----:B-----5:R-:W5:Y:S01]  /*9140*/  LDL.LU.64 R230, [R1+0x178] ;  /* 0x0001780001e67983 */ /* 0x020f620000300a00 */
[----:B0-----:R-:W-:Y:S01]  /*9150*/  ISETP.LT.AND P4, PT, R248, UR4, !P0 ;  /* 0x00000004f8007c0c */ /* 0x001fe2000c781270 */
[----:B------:R-:W0:Y:S01]  /*9160*/  LDCU UR4, c[0x0][0x39c] ;  /* 0x00007380ff0477ac */ /* 0x000e220008000800 */
[----:B------:R-:W-:Y:S01]  /*9170*/  PRMT R248, R251, 0x9910, RZ ;  /* 0x00009910fbf87816 */ /* 0x000fe200000000ff */
[----:B------:R-:W-:-:S03]  /*9180*/  VIADD R251, R0, 0x25 ;  /* 0x0000002500fb7836 */ /* 0x000fc60000000000 */
[----:B------:R-:W-:-:S05]  /*9190*/  SHF.R.S32.HI R248, RZ, 0x8, R248 ;  /* 0x00000008fff87819 */ /* 0x000fca00000114f8 */
[----:B------:R1:W-:Y:S01]  /*91a0*/  @P6 STG.E.U8 desc[UR20][R234.64], R248 ;  /* 0x000000f8ea006986 */ /* 0x0003e2000c101114 */
[----:B0-----:R-:W-:Y:S01]  /*91b0*/  ISETP.LT.AND P6, PT, R251, UR4, !P0 ;  /* 0x00000004fb007c0c */ /* 0x001fe2000c7c1270 */
[----:B------:R-:W0:Y:S01]  /*91c0*/  LDCU UR4, c[0x0][0x39c] ;  /* 0x00007380ff0477ac */ /* 0x000e220008000800 */
[----:B------:R-:W-:Y:S01]  /*91d0*/  VIADD R251, R0, 0x26 ;  /* 0x0000002600fb7836 */ /* 0x000fe20000000000 */
[----:B---3--:R3:W-:Y:S04]  /*91e0*/  @P3 STG.E.U8 desc[UR20][R238.64], R250 ;  /* 0x000000faee003986 */ /* 0x0087e8000c101114 */
[----:B-1----:R-:W5:Y:S04]  /*91f0*/  LDL.LU.64 R234, [R1+0x170] ;  /* 0x0001700001ea7983 */ /* 0x002f680000300a00 */
[----:B------:R-:W5:Y:S01]  /*9200*/  LDL.LU R248, [R1+0x168] ;  /* 0x0001680001f87983 */ /* 0x000f620000300800 */
[----:B0-----:R-:W-:Y:S01]  /*9210*/  ISETP.LT.AND P3, PT, R251, UR4, !P0 ;  /* 0x00000004fb007c0c */ /* 0x001fe2000c761270 */
[----:B------:R-:W0:Y:S01]  /*9220*/  LDCU UR4, c[0x0][0x39c] ;  /* 0x00007380ff0477ac */ /* 0x000e220008000800 */
[----:B---3--:R-:W-:Y:S01]  /*9230*/  PRMT R250, R250, 0x9910, RZ ;  /* 0x00009910fafa7816 */ /* 0x008fe200000000ff */
[----:B------:R-:W-:Y:S01]  /*9240*/  VIADD R251, R0, 0x27 ;  /* 0x0000002700fb7836 */ /* 0x000fe20000000000 */
[----:B------:R-:W3:Y:S02]  /*9250*/  LDL.LU.64 R238, [R1+0x160] ;  /* 0x0001600001ee7983 */ /* 0x000ee40000300a00 */
[----:B------:R-:W-:-:S05]  /*9260*/  SHF.R.S32.HI R250, RZ, 0x8, R250 ;  /* 0x00000008fffa7819 */ /* 0x000fca00000114fa */
[----:B----4-:R1:W-:Y:S01]  /*9270*/  @P5 STG.E.U8 desc[UR20][R242.64], R250 ;  /* 0x000000faf2005986 */ /* 0x0103e2000c101114 */
[----:B0-----:R-:W-:Y:S01]  /*9280*/  ISETP.LT.AND P5, PT, R251, UR4, !P0 ;  /* 0x00000004fb007c0c */ /* 0x001fe2000c7a1270 */
[----:B------:R-:W0:Y:S01]  /*9290*/  LDCU UR4, c[0x0][0x39c] ;  /* 0x00007380ff0477ac */ /* 0x000e220008000800 */
[----:B------:R-:W-:Y:S01]  /*92a0*/  VIADD R251, R0, 0x28 ;  /* 0x0000002800fb7836 */ /* 0x000fe20000000000 */
[----:B-1----:R-:W4:Y:S04]  /*92b0*/  LDL.LU.64 R242, [R1+0x158] ;  /* 0x0001580001f27983 */ /* 0x002f280000300a00 */
[----:B------:R-:W3:Y:S04]  /*92c0*/  LDL.LU R250, [R1+0x150] ;  /* 0x0001500001fa7983 */ /* 0x000ee80000300800 */
[----:B--2---:R1:W-:Y:S01]  /*92d0*/  @P2 STG.E.U8 desc[UR20][R244.64], R249 ;  /* 0x000000f9f4002986 */ /* 0x0043e2000c101114 */
[----:B0-----:R-:W-:Y:S01]  /*92e0*/  ISETP.LT.AND P2, PT, R251, UR4, !P0 ;  /* 0x00000004fb007c0c */ /* 0x001fe2000c741270 */
[----:B------:R-:W0:Y:S02]  /*92f0*/  LDCU UR4, c[0x0][0x39c] ;  /* 0x00007380ff0477ac */ /* 0x000e240008000800 */
[----:B-1----:R-:W2:Y:S04]  /*9300*/  LDL.LU.64 R244, [R1+0x148] ;  /* 0x0001480001f47983 */ /* 0x002ea80000300a00 */
[----:B------:R-:W3:Y:S01]  /*9310*/  LDL.LU R251, [R1+0x144] ;  /* 0x0001440001fb7983 */ /* 0x000ee20000300800 */
[----:B------:R-:W-:-:S04]  /*9320*/  PRMT R249, R249, 0x9910, RZ ;  /* 0x00009910f9f97816 */ /* 0x000fc800000000ff */
[----:B------:R-:W-:-:S05]  /*9330*/  SHF.R.S32.HI R249, RZ, 0x8, R249 ;  /* 0x00000008fff97819 */ /* 0x000fca00000114f9 */
[----:B---3--:R1:W-:Y:S04]  /*9340*/  @P1 STG.E.U8 desc[UR20][R250.64], R249 ;  /* 0x000000f9fa001986 */ /* 0x0083e8000c101114 */
[----:B-1----:R-:W5:Y:S01]  /*9350*/  LDL.LU R249, [R1+0x140] ;  /* 0x0001400001f97983 */ /* 0x002f620000300800 */
[----:B------:R-:W-:-:S05]  /*9360*/  VIADD R251, R0, 0x29 ;  /* 0x0000002900fb7836 */ /* 0x000fca0000000000 */
[----:B0-----:R-:W-:Y:S01]  /*9370*/  ISETP.LT.AND P1, PT, R251, UR4, !P0 ;  /* 0x00000004fb007c0c */ /* 0x001fe2000c721270 */
[----:B------:R-:W0:Y:S01]  /*9380*/  LDCU UR4, c[0x0][0x39c] ;  /* 0x00007380ff0477ac */ /* 0x000e220008000800 */
[----:B------:R-:W-:Y:S01]  /*9390*/  VIADD R250, R0, 0x2a ;  /* 0x0000002a00fa7836 */ /* 0x000fe20000000000 */
[----:B-----5:R1:W-:Y:S02]  /*93a0*/  @P4 STG.E.U8 desc[UR20][R248.64], R241 ;  /* 0x000000f1f8004986 */ /* 0x0203e4000c101114 */
[----:B-1----:R-:W-:Y:S02]  /*93b0*/  PRMT R248, R241, 0x9910, RZ ;  /* 0x00009910f1f87816 */ /* 0x002fe400000000ff */
[----:B------:R-:W3:Y:S01]  /*93c0*/  LDL.LU R241, [R1+0x13c] ;  /* 0x00013c0001f17983 */ /* 0x000ee20000300800 */
[----:B0-----:R-:W-:Y:S01]  /*93d0*/  ISETP.LT.AND P4, PT, R250, UR4, !P0 ;  /* 0x00000004fa007c0c */ /* 0x001fe2000c781270 */
[----:B------:R-:W0:Y:S01]  /*93e0*/  LDCU UR4, c[0x0][0x39c] ;  /* 0x00007380ff0477ac */ /* 0x000e220008000800 */
[----:B------:R-:W-:Y:S01]  /*93f0*/  SHF.R.S32.HI R248, RZ, 0x8, R248 ;  /* 0x00000008fff87819 */ /* 0x000fe200000114f8 */
[----:B------:R-:W-:-:S04]  /*9400*/  VIADD R249, R0, 0x2b ;  /* 0x0000002b00f97836 */ /* 0x000fc80000000000 */
[----:B--2---:R1:W-:Y:S01]  /*9410*/  @P6 STG.E.U8 desc[UR20][R244.64], R248 ;  /* 0x000000f8f4006986 */ /* 0x0043e2000c101114 */
[----:B0-----:R-:W-:Y:S01]  /*9420*/  ISETP.LT.AND P6, PT, R249, UR4, !P0 ;  /* 0x00000004f9007c0c */ /* 0x001fe2000c7c1270 */
[----:B------:R-:W0:Y:S01]  /*9430*/  LDCU UR4, c[0x0][0x39c] ;  /* 0x00007380ff0477ac */ /* 0x000e220008000800 */
[----:B-1----:R-:W-:Y:S01]  /*9440*/  VIADD R244, R0, 0x2c ;  /* 0x0000002c00f47836 */ /* 0x002fe20000000000 */
[----:B----4-:R1:W-:Y:S04]  /*9450*/  @P3 STG.E.U8 desc[UR20][R242.64], R237 ;  /* 0x000000edf2003986 */ /* 0x0103e8000c101114 */
[----:B0-----:R-:W-:Y:S01]  /*9460*/  ISETP.LT.AND P3, PT, R244, UR4, !P0 ;  /* 0x00000004f4007c0c */ /* 0x001fe2000c761270 */
[----:B------:R-:W0:Y:S01]  /*9470*/  LDCU UR4, c[0x0][0x39c] ;  /* 0x00007380ff0477ac */ /* 0x000e220008000800 */
[----:B-1----:R-:W-:-:S02]  /*9480*/  PRMT R242, R237, 0x9910, RZ ;  /* 0x00009910edf27816 */ /* 0x002fc400000000ff */
[----:B------:R-:W2:Y:S01]  /*9490*/  LDL.LU R237, [R1+0x138] ;  /* 0x0001380001ed7983 */ /* 0x000ea20000300800 */
[----:B------:R-:W-:Y:S01]  /*94a0*/  VIADD R243, R0, 0x2d ;  /* 0x0000002d00f37836 */ /* 0x000fe20000000000 */
[----:B------:R-:W-:-:S05]  /*94b0*/  SHF.R.S32.HI R242, RZ, 0x8, R242 ;  /* 0x00000008fff27819 */ /* 0x000fca00000114f2 */
[----:B---3--:R-:W-:Y:S01]  /*94c0*/  @P5 STG.E.U8 desc[UR20][R240.64], R242 ;  /* 0x000000f2f0005986 */ /* 0x008fe2000c101114 */
[----:B0-----:R-:W-:Y:S01]  /*94d0*/  ISETP.LT.AND P5, PT, R243, UR4, !P0 ;  /* 0x00000004f3007c0c */ /* 0x001fe2000c7a1270 */
[----:B------:R-:W0:Y:S01]  /*94e0*/  LDCU UR4, c[0x0][0x39c] ;  /* 0x00007380ff0477ac */ /* 0x000e220008000800 */
[----:B------:R-:W-:Y:S01]  /*94f0*/  PRMT R243, R233, 0x9910, RZ ;  /* 0x00009910e9f37816 */ /* 0x000fe200000000ff */
[----:B------:R1:W-:Y:S04]  /*9500*/  @P2 STG.E.U8 desc[UR20][R238.64], R233 ;  /* 0x000000e9ee002986 */ /* 0x0003e8000c101114 */
[----:B-1----:R-:W3:Y:S01]  /*9510*/  LDL.LU R233, [R1+0x134] ;  /* 0x0001340001e97983 */ /* 0x002ee20000300800 */
[----:B------:R-:W-:-:S05]  /*9520*/  VIADD R240, R0, 0x2e ;  /* 0x0000002e00f07836 */ /* 0x000fca0000000000 */
[----:B0-----:R-:W-:Y:S01]  /*9530*/  ISETP.LT.AND P2, PT, R240, UR4, !P0 ;  /* 0x00000004f0007c0c */ /* 0x001fe2000c741270 */
[----:B------:R-:W0:Y:S01]  /*9540*/  LDCU UR4, c[0x0][0x39c] ;  /* 0x00007380ff0477ac */ /* 0x000e220008000800 */
[----:B------:R-:W-:Y:S01]  /*9550*/  SHF.R.S32.HI R238, RZ, 0x8, R243 ;  /* 0x00000008ffee7819 */ /* 0x000fe200000114f3 */
[----:B------:R-:W-:-:S04]  /*9560*/  VIADD R239, R0, 0x2f ;  /* 0x0000002f00ef7836 */ /* 0x000fc80000000000 */
[----:B--2---:R-:W-:Y:S01]  /*9570*/  @P1 STG.E.U8 desc[UR20][R236.64], R238 ;  /* 0x000000eeec001986 */ /* 0x004fe2000c101114 */
[----:B0-----:R-:W-:Y:S01]  /*9580*/  ISETP.LT.AND P1, PT, R239, UR4, !P0 ;  /* 0x00000004ef007c0c */ /* 0x001fe2000c721270 */
[----:B------:R-:W0:Y:S01]  /*9590*/  LDCU UR4, c[0x0][0x39c] ;  /* 0x00007380ff0477ac */ /* 0x000e220008000800 */
[----:B------:R-:W-:-:S04]  /*95a0*/  PRMT R239, R229, 0x9910, RZ ;  /* 0x00009910e5ef7816 */ /* 0x000fc800000000ff */
[----:B------:R-:W-:Y:S01]  /*95b0*/  SHF.R.S32.HI R239, RZ, 0x8, R239 ;  /* 0x00000008ffef7819 */ /* 0x000fe200000114ef */
[----:B------:R1:W-:Y:S04]  /*95c0*/  @P4 STG.E.U8 desc[UR20][R234.64], R229 ;  /* 0x000000e5ea004986 */ /* 0x0003e8000c101114 */
[----:B-1----:R-:W2:Y:S01]  /*95d0*/  LDL.LU R229, [R1+0x130] ;  /* 0x0001300001e57983 */ /* 0x002ea20000300800 */
[----:B------:R-:W-:-:S03]  /*95e0*/  PRMT R235, R225, 0x9910, RZ ;  /* 0x00009910e1eb7816 */ /* 0x000fc600000000ff */
[----:B---3--:R-:W-:Y:S04]  /*95f0*/  @P6 STG.E.U8 desc[UR20][R232.64], R239 ;  /* 0x000000efe8006986 */ /* 0x008fe8000c101114 */
[----:B------:R1:W-:Y:S04]  /*9600*/  @P3 STG.E.U8 desc[UR20][R230.64], R225 ;  /* 0x000000e1e6003986 */ /* 0x0003e8000c101114 */
[----:B-1----:R-:W3:Y:S01]  /*9610*/  LDL.LU R225, [R1+0x12c] ;  /* 0x00012c0001e17983 */ /* 0x002ee20000300800 */
[----:B------:R-:W-:Y:S01]  /*9620*/  VIADD R240, R0, 0x30 ;  /* 0x0000003000f07836 */ /* 0x000fe20000000000 */
[----:B------:R-:W-:-:S04]  /*9630*/  PRMT R231, R221, 0x9910, RZ ;  /* 0x00009910dde77816 */ /* 0x000fc800000000ff */
[----:B0-----:R-:W-:Y:S01]  /*9640*/  ISETP.LT.AND P4, PT, R240, UR4, !P0 ;  /* 0x00000004f0007c0c */ /* 0x001fe2000c781270 */
[----:B------:R-:W0:Y:S01]  /*9650*/  LDCU UR4, c[0x0][0x39c] ;  /* 0x00007380ff0477ac */ /* 0x000e220008000800 */
[----:B------:R-:W-:Y:S02]  /*9660*/  SHF.R.S32.HI R235, RZ, 0x8, R235 ;  /* 0x00000008ffeb7819 */ /* 0x000fe400000114eb */
[----:B------:R-:W-:-:S03]  /*9670*/  SHF.R.S32.HI R231, RZ, 0x8, R231 ;  /* 0x00000008ffe77819 */ /* 0x000fc600000114e7 */
[----:B--2---:R-:W-:Y:S04]  /*9680*/  @P5 STG.E.U8 desc[UR20][R228.64], R235 ;  /* 0x000000ebe4005986 */ /* 0x004fe8000c101114 */
[----:B------:R1:W-:Y:S04]  /*9690*/  @P2 STG.E.U8 desc[UR20][R226.64], R221 ;  /* 0x000000dde2002986 */ /* 0x0003e8000c101114 */
[----:B-1----:R-:W2:Y:S01]  /*96a0*/  LDL.LU R221, [R1+0x128] ;  /* 0x0001280001dd7983 */ /* 0x002ea20000300800 */
[----:B------:R-:W-:Y:S01]  /*96b0*/  PRMT R227, R213, 0x9910, RZ ;  /* 0x00009910d5e37816 */ /* 0x000fe200000000ff */
[----:B------:R-:W-:-:S05]  /*96c0*/  VIADD R240, R0, 0x31 ;  /* 0x0000003100f07836 */ /* 0x000fca0000000000 */
[----:B0-----:R-:W-:Y:S01]  /*96d0*/  ISETP.LT.AND P6, PT, R240, UR4, !P0 ;  /* 0x00000004f0007c0c */ /* 0x001fe2000c7c1270 */
[----:B------:R-:W0:Y:S01]  /*96e0*/  LDCU UR4, c[0x0][0x39c] ;  /* 0x00007380ff0477ac */ /* 0x000e220008000800 */
[----:B---3--:R-:W-:Y:S04]  /*96f0*/  @P1 STG.E.U8 desc[UR20][R224.64], R231 ;  /* 0x000000e7e0001986 */ /* 0x008fe8000c101114 */
[----:B------:R1:W-:Y:S04]  /*9700*/  @P4 STG.E.U8 desc[UR20][R222.64], R213 ;  /* 0x000000d5de004986 */ /* 0x0003e8000c101114 */
[----:B-1----:R-:W3:Y:S01]  /*9710*/  LDL.LU R213, [R1+0x124] ;  /* 0x0001240001d57983 */ /* 0x002ee20000300800 */
[----:B------:R-:W-:-:S05]  /*9720*/  VIADD R236, R0, 0x32 ;  /* 0x0000003200ec7836 */ /* 0x000fca0000000000 */
[----:B0-----:R-:W-:Y:S01]  /*9730*/  ISETP.LT.AND P3, PT, R236, UR4, !P0 ;  /* 0x00000004ec007c0c */ /* 0x001fe2000c761270 */
[----:B------:R-:W0:Y:S01]  /*9740*/  LDCU UR4, c[0x0][0x39c] ;  /* 0x00007380ff0477ac */ /* 0x000e220008000800 */
[C---:B------:R-:W-:Y:S02]  /*9750*/  VIADD R234, R0.reuse, 0x33 ;  /* 0x0000003300ea7836 */ /* 0x040fe40000000000 */
[----:B------:R-:W-:-:S03]  /*9760*/  VIADD R232, R0, 0x34 ;  /* 0x0000003400e87836 */ /* 0x000fc60000000000 */
[----:B0-----:R-:W-:Y:S01]  /*9770*/  ISETP.LT.AND P5, PT, R234, UR4, !P0 ;  /* 0x00000004ea007c0c */ /* 0x001fe2000c7a1270 */
[----:B------:R-:W0:Y:S01]  /*9780*/  LDCU UR4, c[0x0][0x39c] ;  /* 0x00007380ff0477ac */ /* 0x000e220008000800 */
[----:B------:R-:W-:Y:S02]  /*9790*/  PRMT R223, R205, 0x9910, RZ ;  /* 0x00009910cddf7816 */ /* 0x000fe400000000ff */
[----:B------:R-:W-:Y:S02]  /*97a0*/  SHF.R.S32.HI R227, RZ, 0x8, R227 ;  /* 0x00000008ffe37819 */ /* 0x000fe400000114e3 */
[----:B------:R-:W-:-:S03]  /*97b0*/  SHF.R.S32.HI R223, RZ, 0x8, R223 ;  /* 0x00000008ffdf7819 */ /* 0x000fc600000114df */
[----:B--2---:R-:W-:Y:S01]  /*97c0*/  @P6 STG.E.U8 desc[UR20][R220.64], R227 ;  /* 0x000000e3dc006986 */ /* 0x004fe2000c101114 */
[----:B0-----:R-:W-:-:S03]  /*97d0*/  ISETP.LT.AND P2, PT, R232, UR4, !P0 ;  /* 0x00000004e8007c0c */ /* 0x001fc6000c741270 */
[----:B------:R0:W-:Y:S01]  /*97e0*/  @P3 STG.E.U8 desc[UR20][R216.64], R205 ;  /* 0x000000cdd8003986 */ /* 0x0001e2000c101114 */
[----:B------:R-:W1:Y:S03]  /*97f0*/  LDCU UR4, c[0x0][0x39c] ;  /* 0x00007380ff0477ac */ /* 0x000e660008000800 */
[----:B0-----:R-:W2:Y:S01]  /*9800*/  LDL.LU R205, [R1+0x120] ;  /* 0x0001200001cd7983 */ /* 0x001ea20000300800 */
[----:B------:R-:W-:Y:S01]  /*9810*/  PRMT R217, R197, 0x9910, RZ ;  /* 0x00009910c5d97816 */ /* 0x000fe200000000ff */
[----:B------:R-:W-:-:S05]  /*9820*/  VIADD R230, R0, 0x35 ;  /* 0x0000003500e67836 */ /* 0x000fca0000000000 */
[----:B-1----:R-:W-:Y:S01]  /*9830*/  ISETP.LT.AND P1, PT, R230, UR4, !P0 ;  /* 0x00000004e6007c0c */ /* 0x002fe2000c721270 */
[----:B------:R-:W0:Y:S01]  /*9840*/  LDCU UR4, c[0x0][0x39c] ;  /* 0x00007380ff0477ac */ /* 0x000e220008000800 */
[----:B---3--:R-:W-:Y:S04]  /*9850*/  @P5 STG.E.U8 desc[UR20][R212.64], R223 ;  /* 0x000000dfd4005986 */ /* 0x008fe8000c101114 */
[----:B------:R1:W-:Y:S04]  /*9860*/  @P2 STG.E.U8 desc[UR20][R208.64], R197 ;  /* 0x000000c5d0002986 */ /* 0x0003e8000c101114 */
[----:B-1----:R-:W3:Y:S01]  /*9870*/  LDL.LU R197, [R1+0x11c] ;  /* 0x00011c0001c57983 */ /* 0x002ee20000300800 */
[----:B------:R-:W-:-:S02]  /*9880*/  VIADD R228, R0, 0x36 ;  /* 0x0000003600e47836 */ /* 0x000fc40000000000 */
[C---:B------:R-:W-:Y:S02]  /*9890*/  VIADD R226, R0.reuse, 0x37 ;  /* 0x0000003700e27836 */ /* 0x040fe40000000000 */
[----:B------:R-:W-:Y:S01]  /*98a0*/  VIADD R224, R0, 0x38 ;  /* 0x0000003800e07836 */ /* 0x000fe20000000000 */
[----:B0-----:R-:W-:Y:S01]  /*98b0*/  ISETP.LT.AND P4, PT, R228, UR4, !P0 ;  /* 0x00000004e4007c0c */ /* 0x001fe2000c781270 */
[----:B------:R-:W0:Y:S01]  /*98c0*/  LDCU UR4, c[0x0][0x39c] ;  /* 0x00007380ff0477ac */ /* 0x000e220008000800 */
[----:B------:R-:W-:Y:S01]  /*98d0*/  PRMT R209, R203, 0x9910, RZ ;  /* 0x00009910cbd17816 */ /* 0x000fe200000000ff */
[----:B------:R-:W4:Y:S01]  /*98e0*/  LDL.LU R250, [R1+0x10c] ;  /* 0x00010c0001fa7983 */ /* 0x000f220000300800 */
[----:B0-----:R-:W-:Y:S01]  /*98f0*/  ISETP.LT.AND P6, PT, R226, UR4, !P0 ;  /* 0x00000004e2007c0c */ /* 0x001fe2000c7c1270 */
[----:B------:R-:W0:Y:S01]  /*9900*/  LDCU UR4, c[0x0][0x39c] ;  /* 0x00007380ff0477ac */ /* 0x000e220008000800 */
[----:B------:R-:W-:Y:S02]  /*9910*/  SHF.R.S32.HI R217, RZ, 0x8, R217 ;  /* 0x00000008ffd97819 */ /* 0x000fe400000114d9 */
[----:B------:R-:W-:-:S02]  /*9920*/  SHF.R.S32.HI R209, RZ, 0x8, R209 ;  /* 0x00000008ffd17819 */ /* 0x000fc400000114d1 */
[----:B0-----:R-:W-:Y:S01]  /*9930*/  ISETP.LT.AND P3, PT, R224, UR4, !P0 ;  /* 0x00000004e0007c0c */ /* 0x001fe2000c761270 */
[----:B--2---:R-:W-:Y:S01]  /*9940*/  @P1 STG.E.U8 desc[UR20][R204.64], R217 ;  /* 0x000000d9cc001986 */ /* 0x004fe2000c101114 */
[----:B------:R-:W0:Y:S03]  /*9950*/  LDCU UR4, c[0x0][0x39c] ;  /* 0x00007380ff0477ac */ /* 0x000e260008000800 */
[----:B------:R1:W-:Y:S04]  /*9960*/  @P4 STG.E.U8 desc[UR20][R200.64], R203 ;  /* 0x000000cbc8004986 */ /* 0x0003e8000c101114 */
[----:B-1----:R-:W2:Y:S01]  /*9970*/  LDL.LU R203, [R1+0x118] ;  /* 0x0001180001cb7983 */ /* 0x002ea20000300800 */
[----:B------:R-:W-:-:S03]  /*9980*/  PRMT R200, R207, 0x9910, RZ ;  /* 0x00009910cfc87816 */ /* 0x000fc600000000ff */
[----:B---3--:R-:W-:Y:S04]  /*9990*/  @P6 STG.E.U8 desc[UR20][R196.64], R209 ;  /* 0x000000d1c4006986 */ /* 0x008fe8000c101114 */
[----:B------:R1:W-:Y:S04]  /*99a0*/  @P3 STG.E.U8 desc[UR20][R198.64], R207 ;  /* 0x000000cfc6003986 */ /* 0x0003e8000c101114 */
[----:B-1----:R-:W3:Y:S01]  /*99b0*/  LDL.LU R207, [R1+0x114] ;  /* 0x0001140001cf7983 */ /* 0x002ee20000300800 */
[C---:B------:R-:W-:Y:S02]  /*99c0*/  VIADD R222, R0.reuse, 0x39 ;  /* 0x0000003900de7836 */ /* 0x040fe40000000000 */
[----:B------:R-:W-:Y:S01]  /*99d0*/  VIADD R220, R0, 0x3a ;  /* 0x0000003a00dc7836 */ /* 0x000fe20000000000 */
[----:B------:R-:W-:Y:S01]  /*99e0*/  SHF.R.S32.HI R197, RZ, 0x8, R200 ;  /* 0x00000008ffc57819 */ /* 0x000fe200000114c8 */
[----:B------:R-:W5:Y:S01]  /*99f0*/  LDL.LU R251, [R1+0x108] ;  /* 0x0001080001fb7983 */ /* 0x000f620000300800 */
[----:B0-----:R-:W-:Y:S01]  /*9a00*/  ISETP.LT.AND P5, PT, R222, UR4, !P0 ;  /* 0x00000004de007c0c */ /* 0x001fe2000c7a1270 */
[----:B------:R-:W0:Y:S01]  /*9a10*/  LDCU UR4, c[0x0][0x39c] ;  /* 0x00007380ff0477ac */ /* 0x000e220008000800 */
[----:B------:R-:W-:-:S02]  /*9a20*/  PRMT R199, R219, 0x9910, RZ ;  /* 0x00009910dbc77816 */ /* 0x000fc400000000ff */
[----:B0-----:R-:W-:Y:S01]  /*9a30*/  ISETP.LT.AND P2, PT, R220, UR4, !P0 ;  /* 0x00000004dc007c0c */ /* 0x001fe2000c741270 */
[----:B------:R-:W0:Y:S08]  /*9a40*/  LDCU UR4, c[0x0][0x39c] ;  /* 0x00007380ff0477ac */ /* 0x000e300008000800 */
[----:B--2---:R-:W-:Y:S01]  /*9a50*/  @P5 STG.E.U8 desc[UR20][R202.64], R197 ;  /* 0x000000c5ca005986 */ /* 0x004fe2000c101114 */
[----:B------:R-:W-:-:S05]  /*9a60*/  VIADD R216, R0, 0x3b ;  /* 0x0000003b00d87836 */ /* 0x000fca0000000000 */
[----:B0-----:R-:W-:Y:S01]  /*9a70*/  ISETP.LT.AND P1, PT, R216, UR4, !P0 ;  /* 0x00000004d8007c0c */ /* 0x001fe2000c721270 */
[----:B------:R-:W0:Y:S01]  /*9a80*/  LDCU UR4, c[0x0][0x39c] ;  /* 0x00007380ff0477ac */ /* 0x000e220008000800 */
[C---:B------:R-:W-:Y:S02]  /*9a90*/  VIADD R212, R0.reuse, 0x3c ;  /* 0x0000003c00d47836 */ /* 0x040fe40000000000 */
[----:B------:R-:W-:-:S03]  /*9aa0*/  VIADD R208, R0, 0x3d ;  /* 0x0000003d00d07836 */ /* 0x000fc60000000000 */
[----:B0-----:R-:W-:Y:S01]  /*9ab0*/  ISETP.LT.AND P4, PT, R212, UR4, !P0 ;  /* 0x00000004d4007c0c */ /* 0x001fe2000c781270 */
[----:B------:R-:W0:Y:S01]  /*9ac0*/  LDCU UR4, c[0x0][0x39c] ;  /* 0x00007380ff0477ac */ /* 0x000e220008000800 */
[----:B---3--:R1:W-:Y:S04]  /*9ad0*/  @P2 STG.E.U8 desc[UR20][R206.64], R219 ;  /* 0x000000dbce002986 */ /* 0x0083e8000c101114 */
[----:B-1----:R-:W2:Y:S01]  /*9ae0*/  LDL.LU R219, [R1+0x110] ;  /* 0x0001100001db7983 */ /* 0x002ea20000300800 */
[----:B0-----:R-:W-:Y:S01]  /*9af0*/  ISETP.LT.AND P6, PT, R208, UR4, !P0 ;  /* 0x00000004d0007c0c */ /* 0x001fe2000c7c1270 */
[----:B------:R-:W0:Y:S01]  /*9b00*/  LDCU UR4, c[0x0][0x39c] ;  /* 0x00007380ff0477ac */ /* 0x000e220008000800 */
[C---:B------:R-:W-:Y:S02]  /*9b10*/  VIADD R204, R0.reuse, 0x3e ;  /* 0x0000003e00cc7836 */ /* 0x040fe40000000000 */
[----:B------:R-:W-:-:S03]  /*9b20*/  VIADD R196, R0, 0x3f ;  /* 0x0000003f00c47836 */ /* 0x000fc60000000000 */
[----:B0-----:R-:W-:Y:S01]  /*9b30*/  ISETP.LT.AND P3, PT, R204, UR4, !P0 ;  /* 0x00000004cc007c0c */ /* 0x001fe2000c761270 */
[----:B------:R-:W0:Y:S01]  /*9b40*/  LDCU UR4, c[0x0][0x39c] ;  /* 0x00007380ff0477ac */ /* 0x000e220008000800 */
[----:B----4-:R-:W-:Y:S02]  /*9b50*/  PRMT R198, R250, 0x9910, RZ ;  /* 0x00009910fac67816 */ /* 0x010fe400000000ff */
[----:B------:R-:W-:-:S03]  /*9b60*/  SHF.R.S32.HI R199, RZ, 0x8, R199 ;  /* 0x00000008ffc77819 */ /* 0x000fc600000114c7 */
[----:B------:R-:W-:Y:S01]  /*9b70*/  IMAD.MOV.U32 R197, RZ, RZ, R198 ;  /* 0x000000ffffc57224 */ /* 0x000fe200078e00c6 */
[----:B0-----:R-:W-:Y:S01]  /*9b80*/  ISETP.LT.AND P5, PT, R196, UR4, !P0 ;  /* 0x00000004c4007c0c */ /* 0x001fe2000c7a1270 */
[----:B------:R-:W0:Y:S01]  /*9b90*/  LDCU UR4, c[0x0][0x39c] ;  /* 0x00007380ff0477ac */ /* 0x000e220008000800 */
[----:B------:R-:W-:-:S05]  /*9ba0*/  VIADD R196, R0, 0x40 ;  /* 0x0000004000c47836 */ /* 0x000fca0000000000 */
[----:B------:R-:W-:Y:S01]  /*9bb0*/  ISETP.LT.AND P2, PT, R196, UR6, !P0 ;  /* 0x00000006c4007c0c */ /* 0x000fe2000c741270 */
[C---:B------:R-:W-:Y:S01]  /*9bc0*/  VIADD R196, R0.reuse, 0x41 ;  /* 0x0000004100c47836 */ /* 0x040fe20000000000 */
[----:B------:R1:W-:Y:S01]  /*9bd0*/  @P1 STG.E.U8 desc[UR20][R210.64], R199 ;  /* 0x000000c7d2001986 */ /* 0x0003e2000c101114 */
[----:B------:R-:W-:Y:S01]  /*9be0*/  SHF.R.S32.HI R197, RZ, 0x8, R197 ;  /* 0x00000008ffc57819 */ /* 0x000fe200000114c5 */
[----:B------:R-:W-:Y:S02]  /*9bf0*/  VIADD R198, R0, 0x42 ;  /* 0x0000004200c67836 */ /* 0x000fe40000000000 */
[----:B------:R-:W-:Y:S01]  /*9c00*/  VIADD R252, R252, UR5 ;  /* 0x00000005fcfc7c36 */ /* 0x000fe20008000000 */
[----:B------:R-:W-:Y:S01]  /*9c10*/  ISETP.LT.AND P1, PT, R196, UR7, !P0 ;  /* 0x00000007c4007c0c */ /* 0x000fe2000c721270 */
[----:B------:R-:W-:Y:S01]  /*9c20*/  VIADD R196, R0, 0x43 ;  /* 0x0000004300c47836 */ /* 0x000fe20000000000 */
[----:B------:R-:W-:Y:S01]  /*9c30*/  @P4 STG.E.U8 desc[UR20][R214.64], R250 ;  /* 0x000000fad6004986 */ /* 0x000fe2000c101114 */
[----:B------:R-:W-:Y:S01]  /*9c40*/  ISETP.LT.AND P4, PT, R198, UR8, !P0 ;  /* 0x00000008c6007c0c */ /* 0x000fe2000c781270 */
[----:B------:R-:W-:Y:S01]  /*9c50*/  VIADD R198, R252, UR5 ;  /* 0x00000005fcc67c36 */ /* 0x000fe20008000000 */
[----:B------:R-:W-:Y:S01]  /*9c60*/  F2FP.SATFINITE.E4M3.F32.PACK_AB_MERGE_C R203, R133, R132, RZ ;  /* 0x0000008485cb723e */ /* 0x000fe200048070ff */
[----:B------:R-:W3:Y:S01]  /*9c70*/  LDCU UR7, c[0x0][0x39c] ;  /* 0x00007380ff0777ac */ /* 0x000ee20008000800 */
[----:B-1----:R-:W-:Y:S01]  /*9c80*/  VIADD R199, R0, 0x44 ;  /* 0x0000004400c77836 */ /* 0x002fe20000000000 */
[----:B-----5:R-:W-:Y:S01]  /*9c90*/  PRMT R201, R251, 0x9910, RZ ;  /* 0x00009910fbc97816 */ /* 0x020fe200000000ff */
[----:B------:R-:W1:Y:S03]  /*9ca0*/  LDCU UR6, c[0x0][0x39c] ;  /* 0x00007380ff0677ac */ /* 0x000e660008000800 */
[----:B------:R-:W-:-:S02]  /*9cb0*/  SHF.R.S32.HI R201, RZ, 0x8, R201 ;  /* 0x00000008ffc97819 */ /* 0x000fc400000114c9 */
[----:B------:R-:W-:Y:S01]  /*9cc0*/  PRMT R202, R203, 0x9910, RZ ;  /* 0x00009910cbca7816 */ /* 0x000fe200000000ff */
[----:B------:R-:W-:Y:S01]  /*9cd0*/  VIADD R204, R0, 0x45 ;  /* 0x0000004500cc7836 */ /* 0x000fe20000000000 */
[----:B------:R-:W-:-:S04]  /*9ce0*/  F2FP.SATFINITE.E4M3.F32.PACK_AB_MERGE_C R137, R137, R136, RZ ;  /* 0x000000888989723e */ /* 0x000fc800048070ff */
[----:B------:R-:W-:Y:S02]  /*9cf0*/  PRMT R136, R137, 0x9910, RZ ;  /* 0x0000991089887816 */ /* 0x000fe400000000ff */
[----:B------:R-:W-:Y:S02]  /*9d00*/  F2FP.SATFINITE.E4M3.F32.PACK_AB_MERGE_C R143, R143, R142, RZ ;  /* 0x0000008e8f8f723e */ /* 0x000fe400048070ff */
[----:B------:R-:W-:Y:S02]  /*9d10*/  F2FP.SATFINITE.E4M3.F32.PACK_AB_MERGE_C R145, R145, R144, RZ ;  /* 0x000000909191723e */ /* 0x000fe400048070ff */
[----:B------:R-:W-:Y:S02]  /*9d20*/  F2FP.SATFINITE.E4M3.F32.PACK_AB_MERGE_C R147, R147, R146, RZ ;  /* 0x000000929393723e */ /* 0x000fe400048070ff */
[----:B------:R-:W-:Y:S02]  /*9d30*/  F2FP.SATFINITE.E4M3.F32.PACK_AB_MERGE_C R149, R149, R148, RZ ;  /* 0x000000949595723e */ /* 0x000fe400048070ff */
[----:B------:R-:W-:Y:S01]  /*9d40*/  F2FP.SATFINITE.E4M3.F32.PACK_AB_MERGE_C R151, R151, R150, RZ ;  /* 0x000000969797723e */ /* 0x000fe200048070ff */
[----:B------:R-:W-:Y:S01]  /*9d50*/  VIADD R142, R0, 0x57 ;  /* 0x00000057008e7836 */ /* 0x000fe20000000000 */
[----:B------:R-:W-:-:S02]  /*9d60*/  F2FP.SATFINITE.E4M3.F32.PACK_AB_MERGE_C R153, R153, R152, RZ ;  /* 0x000000989999723e */ /* 0x000fc400048070ff */
[----:B------:R-:W-:Y:S01]  /*9d70*/  F2FP.SATFINITE.E4M3.F32.PACK_AB_MERGE_C R155, R155, R154, RZ ;  /* 0x0000009a9b9b723e */ /* 0x000fe200048070ff */
[----:B--2---:R2:W-:Y:S01]  /*9d80*/  @P6 STG.E.U8 desc[UR20][R218.64], R197 ;  /* 0x000000c5da006986 */ /* 0x0045e2000c101114 */
[----:B0-----:R-:W-:Y:S01]  /*9d90*/  ISETP.LT.AND P6, PT, R196, UR4, !P0 ;  /* 0x00000004c4007c0c */ /* 0x001fe2000c7c1270 */
[----:B------:R-:W0:Y:S02]  /*9da0*/  LDCU UR4, c[0x0][0x39c] ;  /* 0x00007380ff0477ac */ /* 0x000e240008000800 */
[----:B------:R-:W-:Y:S01]  /*9db0*/  @P3 STG.E.U8 desc[UR20][R246.64], R251 ;  /* 0x000000fbf6003986 */ /* 0x000fe2000c101114 */
[----:B------:R-:W-:-:S04]  /*9dc0*/  IADD3 R132, P3, PT, R252, R3, RZ ;  /* 0x00000003fc847210 */ /* 0x000fc80007f7e0ff */
[----:B------:R-:W-:Y:S02]  /*9dd0*/  LEA.HI.X.SX32 R133, R252, R2, 0x1, P3 ;  /* 0x00000002fc857211 */ /* 0x000fe400018f0eff */
[----:B------:R-:W-:-:S04]  /*9de0*/  IADD3 R196, P3, PT, R198, R3, RZ ;  /* 0x00000003c6c47210 */ /* 0x000fc80007f7e0ff */
[C---:B--2---:R-:W-:Y:S02]  /*9df0*/  LEA.HI.X.SX32 R197, R198.reuse, R2, 0x1, P3 ;  /* 0x00000002c6c57211 */ /* 0x044fe400018f0eff */
[----:B0-----:R-:W-:Y:S01]  /*9e00*/  ISETP.LT.AND P3, PT, R199, UR4, !P0 ;  /* 0x00000004c7007c0c */ /* 0x001fe2000c761270 */
[----:B------:R-:W0:Y:S01]  /*9e10*/  LDCU UR4, c[0x0][0x39c] ;  /* 0x00007380ff0477ac */ /* 0x000e220008000800 */
[----:B------:R-:W-:Y:S01]  /*9e20*/  VIADD R199, R198, UR5 ;  /* 0x00000005c6c77c36 */ /* 0x000fe20008000000 */
[----:B------:R2:W-:Y:S04]  /*9e30*/  @P5 STG.E.U8 desc[UR20][R132.64], R201 ;  /* 0x000000c984005986 */ /* 0x0005e8000c101114 */
[----:B------:R4:W-:Y:S01]  /*9e40*/  @P2 STG.E.U8 desc[UR20][R196.64], R203 ;  /* 0x000000cbc4002986 */ /* 0x0009e2000c101114 */
[C---:B------:R-:W-:Y:S01]  /*9e50*/  IADD3 R198, P2, PT, R199.reuse, R3, RZ ;  /* 0x00000003c7c67210 */ /* 0x040fe20007f5e0ff */
[----:B------:R-:W-:-:S03]  /*9e60*/  VIADD R200, R199, UR5 ;  /* 0x00000005c7c87c36 */ /* 0x000fc60008000000 */
[-C--:B------:R-:W-:Y:S02]  /*9e70*/  LEA.HI.X.SX32 R199, R199, R2.reuse, 0x1, P2 ;  /* 0x00000002c7c77211 */ /* 0x080fe400010f0eff */
[----:B--2---:R-:W-:Y:S01]  /*9e80*/  SHF.R.S32.HI R201, RZ, 0x8, R202 ;  /* 0x00000008ffc97819 */ /* 0x004fe200000114ca */
[----:B------:R-:W-:Y:S01]  /*9e90*/  VIADD R133, R0, 0x46 ;  /* 0x0000004600857836 */ /* 0x000fe20000000000 */
[----:B------:R-:W-:Y:S01]  /*9ea0*/  IADD3 R132, P5, PT, R200, R3, RZ ;  /* 0x00000003c8847210 */ /* 0x000fe20007fbe0ff */
[----:B----4-:R-:W-:Y:S02]  /*9eb0*/  VIADD R196, R0, 0x47 ;  /* 0x0000004700c47836 */ /* 0x010fe40000000000 */
[----:B------:R2:W-:Y:S01]  /*9ec0*/  @P1 STG.E.U8 desc[UR20][R198.64], R201 ;  /* 0x000000c9c6001986 */ /* 0x0005e2000c101114 */
[----:B---3--:R-:W-:Y:S01]  /*9ed0*/  ISETP.LT.AND P1, PT, R133, UR7, !P0 ;  /* 0x0000000785007c0c */ /* 0x008fe2000c721270 */
[----:B------:R-:W3:Y:S01]  /*9ee0*/  LDCU UR7, c[0x0][0x39c] ;  /* 0x00007380ff0777ac */ /* 0x000ee20008000800 */
[C---:B------:R-:W-:Y:S01]  /*9ef0*/  LEA.HI.X.SX32 R133, R200.reuse, R2, 0x1, P5 ;  /* 0x00000002c8857211 */ /* 0x040fe200028f0eff */
[----:B------:R-:W-:Y:S01]  /*9f00*/  VIADD R200, R200, UR5 ;  /* 0x00000005c8c87c36 */ /* 0x000fe20008000000 */
[----:B------:R-:W-:-:S02]  /*9f10*/  F2FP.SATFINITE.E4M3.F32.PACK_AB_MERGE_C R203, R135, R134, RZ ;  /* 0x0000008687cb723e */ /* 0x000fc400048070ff */
[----:B0-----:R-:W-:Y:S01]  /*9f20*/  ISETP.LT.AND P5, PT, R196, UR4, !P0 ;  /* 0x00000004c4007c0c */ /* 0x001fe2000c7a1270 */
[----:B------:R-:W0:Y:S01]  /*9f30*/  LDCU UR4, c[0x0][0x39c] ;  /* 0x00007380ff0477ac */ /* 0x000e220008000800 */
[----:B------:R-:W-:Y:S01]  /*9f40*/  PRMT R135, R203, 0x9910, RZ ;  /* 0x00009910cb877816 */ /* 0x000fe200000000ff */
[----:B------:R4:W-:Y:S01]  /*9f50*/  @P4 STG.E.U8 desc[UR20][R132.64], R203 ;  /* 0x000000cb84004986 */ /* 0x0009e2000c101114 */
[----:B-1----:R-:W-:Y:S01]  /*9f60*/  ISETP.LT.AND P2, PT, R204, UR6, !P0 ;  /* 0x00000006cc007c0c */ /* 0x002fe2000c741270 */
[----:B------:R-:W1:Y:S01]  /*9f70*/  LDCU UR6, c[0x0][0x39c] ;  /* 0x00007380ff0677ac */ /* 0x000e620008000800 */
[C---:B------:R-:W-:Y:S01]  /*9f80*/  IADD3 R134, P4, PT, R200.reuse, R3, RZ ;  /* 0x00000003c8867210 */ /* 0x040fe20007f9e0ff */
[C---:B--2---:R-:W-:Y:S02]  /*9f90*/  VIADD R198, R200.reuse, UR5 ;  /* 0x00000005c8c67c36 */ /* 0x044fe40008000000 */
[----:B------:R-:W-:Y:S01]  /*9fa0*/  IMAD.MOV.U32 R199, RZ, RZ, R135 ;  /* 0x000000ffffc77224 */ /* 0x000fe200078e0087 */
[----:B------:R-:W-:-:S02]  /*9fb0*/  LEA.HI.X.SX32 R135, R200, R2, 0x1, P4 ;  /* 0x00000002c8877211 */ /* 0x000fc400020f0eff */
[-C--:B------:R-:W-:Y:S02]  /*9fc0*/  IADD3 R196, P4, PT, R198, R3.reuse, RZ ;  /* 0x00000003c6c47210 */ /* 0x080fe40007f9e0ff */
[----:B------:R-:W-:Y:S01]  /*9fd0*/  SHF.R.S32.HI R199, RZ, 0x8, R199 ;  /* 0x00000008ffc77819 */ /* 0x000fe200000114c7 */
[----:B----4-:R-:W-:Y:S01]  /*9fe0*/  VIADD R132, R0, 0x48 ;  /* 0x0000004800847836 */ /* 0x010fe20000000000 */
[CC--:B------:R-:W-:Y:S01]  /*9ff0*/  LEA.HI.X.SX32 R197, R198.reuse, R2.reuse, 0x1, P4 ;  /* 0x00000002c6c57211 */ /* 0x0c0fe200020f0eff */
[----:B------:R-:W-:Y:S02]  /*a000*/  VIADD R198, R198, UR5 ;  /* 0x00000005c6c67c36 */ /* 0x000fe40008000000 */
[----:B------:R-:W-:Y:S01]  /*a010*/  VIADD R133, R0, 0x49 ;  /* 0x0000004900857836 */ /* 0x000fe20000000000 */
[----:B------:R2:W-:Y:S01]  /*a020*/  @P6 STG.E.U8 desc[UR20][R134.64], R199 ;  /* 0x000000c786006986 */ /* 0x0005e2000c101114 */
[----:B0-----:R-:W-:Y:S01]  /*a030*/  ISETP.LT.AND P4, PT, R132, UR4, !P0 ;  /* 0x0000000484007c0c */ /* 0x001fe2000c781270 */
[----:B------:R-:W0:Y:S01]  /*a040*/  LDCU UR4, c[0x0][0x39c] ;  /* 0x00007380ff0477ac */ /* 0x000e220008000800 */
[C---:B------:R-:W-:Y:S01]  /*a050*/  IADD3 R132, P6, PT, R198.reuse, R3, RZ ;  /* 0x00000003c6847210 */ /* 0x040fe20007fde0ff */
[----:B------:R4:W-:Y:S01]  /*a060*/  @P3 STG.E.U8 desc[UR20][R196.64], R137 ;  /* 0x00000089c4003986 */ /* 0x0009e2000c101114 */
[----:B-1----:R-:W-:Y:S01]  /*a070*/  ISETP.LT.AND P3, PT, R133, UR6, !P0 ;  /* 0x0000000685007c0c */ /* 0x002fe2000c761270 */
[----:B------:R-:W1:Y:S01]  /*a080*/  LDCU UR6, c[0x0][0x39c] ;  /* 0x00007380ff0677ac */ /* 0x000e620008000800 */
[C---:B------:R-:W-:Y:S01]  /*a090*/  LEA.HI.X.SX32 R133, R198.reuse, R2, 0x1, P6 ;  /* 0x00000002c6857211 */ /* 0x040fe200030f0eff */
[----:B------:R-:W-:Y:S01]  /*a0a0*/  VIADD R198, R198, UR5 ;  /* 0x00000005c6c67c36 */ /* 0x000fe20008000000 */
[----:B--2---:R-:W-:-:S02]  /*a0b0*/  SHF.R.S32.HI R199, RZ, 0x8, R136 ;  /* 0x00000008ffc77819 */ /* 0x004fc40000011488 */
[----:B----4-:R-:W-:-:S03]  /*a0c0*/  F2FP.SATFINITE.E4M3.F32.PACK_AB_MERGE_C R197, R139, R138, RZ ;  /* 0x0000008a8bc5723e */ /* 0x010fc600048070ff */
[----:B------:R2:W-:Y:S01]  /*a0d0*/  @P2 STG.E.U8 desc[UR20][R132.64], R199 ;  /* 0x000000c784002986 */ /* 0x0005e2000c101114 */
[CC--:B------:R-:W-:Y:S01]  /*a0e0*/  IADD3 R134, P2, PT, R198.reuse, R3.reuse, RZ ;  /* 0x00000003c6867210 */ /* 0x0c0fe20007f5e0ff */
[C---:B------:R-:W-:Y:S01]  /*a0f0*/  VIADD R138, R198.reuse, UR5 ;  /* 0x00000005c68a7c36 */ /* 0x040fe20008000000 */
[----:B------:R-:W-:Y:S02]  /*a100*/  PRMT R139, R197, 0x9910, RZ ;  /* 0x00009910c58b7816 */ /* 0x000fe400000000ff */
[-C--:B------:R-:W-:Y:S02]  /*a110*/  LEA.HI.X.SX32 R135, R198, R2.reuse, 0x1, P2 ;  /* 0x00000002c6877211 */ /* 0x080fe400010f0eff */
[C---:B------:R-:W-:Y:S02]  /*a120*/  IADD3 R136, P2, PT, R138.reuse, R3, RZ ;  /* 0x000000038a887210 */ /* 0x040fe40007f5e0ff */
[----:B------:R-:W-:Y:S02]  /*a130*/  SHF.R.S32.HI R139, RZ, 0x8, R139 ;  /* 0x00000008ff8b7819 */ /* 0x000fe4000001148b */
[C---:B------:R-:W-:Y:S01]  /*a140*/  LEA.HI.X.SX32 R137, R138.reuse, R2, 0x1, P2 ;  /* 0x000000028a897211 */ /* 0x040fe200010f0eff */
[----:B------:R-:W-:Y:S01]  /*a150*/  VIADD R138, R138, UR5 ;  /* 0x000000058a8a7c36 */ /* 0x000fe20008000000 */
[----:B------:R4:W-:Y:S01]  /*a160*/  @P1 STG.E.U8 desc[UR20][R134.64], R197 ;  /* 0x000000c586001986 */ /* 0x0009e2000c101114 */
[----:B------:R-:W-:-:S02]  /*a170*/  VIADD R196, R0, 0x4b ;  /* 0x0000004b00c47836 */ /* 0x000fc40000000000 */
[----:B--2---:R-:W-:Y:S01]  /*a180*/  VIADD R133, R0, 0x4c ;  /* 0x0000004c00857836 */ /* 0x004fe20000000000 */
[----:B------:R2:W-:Y:S01]  /*a190*/  @P5 STG.E.U8 desc[UR20][R136.64], R139 ;  /* 0x0000008b88005986 */ /* 0x0005e2000c101114 */
[-C--:B------:R-:W-:Y:S01]  /*a1a0*/  IADD3 R132, P5, PT, R138, R3.reuse, RZ ;  /* 0x000000038a847210 */ /* 0x080fe20007fbe0ff */
[----:B------:R-:W-:Y:S01]  /*a1b0*/  VIADD R200, R0, 0x4a ;  /* 0x0000004a00c87836 */ /* 0x000fe20000000000 */
[----:B0-----:R-:W-:Y:S01]  /*a1c0*/  ISETP.LT.AND P1, PT, R196, UR4, !P0 ;  /* 0x00000004c4007c0c */ /* 0x001fe2000c721270 */
[----:B------:R-:W0:Y:S01]  /*a1d0*/  LDCU UR4, c[0x0][0x39c] ;  /* 0x00007380ff0477ac */ /* 0x000e220008000800 */
[----:B-1----:R-:W-:Y:S02]  /*a1e0*/  ISETP.LT.AND P2, PT, R133, UR6, !P0 ;  /* 0x0000000685007c0c */ /* 0x002fe4000c741270 */
[----:B------:R-:W-:Y:S01]  /*a1f0*/  F2FP.SATFINITE.E4M3.F32.PACK_AB_MERGE_C R199, R141, R140, RZ ;  /* 0x0000008c8dc7723e */ /* 0x000fe200048070ff */
[----:B------:R-:W1:Y:S01]  /*a200*/  LDCU UR6, c[0x0][0x39c] ;  /* 0x00007380ff0677ac */ /* 0x000e620008000800 */
[C---:B------:R-:W-:Y:S01]  /*a210*/  LEA.HI.X.SX32 R133, R138.reuse, R2, 0x1, P5 ;  /* 0x000000028a857211 */ /* 0x040fe200028f0eff */
[----:B------:R-:W-:Y:S01]  /*a220*/  VIADD R138, R138, UR5 ;  /* 0x000000058a8a7c36 */ /* 0x000fe20008000000 */
[----:B---3--:R-:W-:Y:S01]  /*a230*/  ISETP.LT.AND P6, PT, R200, UR7, !P0 ;  /* 0x00000007c8007c0c */ /* 0x008fe2000c7c1270 */
[----:B------:R-:W3:Y:S02]  /*a240*/  LDCU UR7, c[0x0][0x39c] ;  /* 0x00007380ff0777ac */ /* 0x000ee40008000800 */
[----:B------:R5:W-:Y:S01]  /*a250*/  @P4 STG.E.U8 desc[UR20][R132.64], R199 ;  /* 0x000000c784004986 */ /* 0x000be2000c101114 */
[C---:B----4-:R-:W-:Y:S01]  /*a260*/  IADD3 R134, P4, PT, R138.reuse, R3, RZ ;  /* 0x000000038a867210 */ /* 0x050fe20007f9e0ff */
[----:B--2---:R-:W-:Y:S01]  /*a270*/  VIADD R139, R138, UR5 ;  /* 0x000000058a8b7c36 */ /* 0x004fe20008000000 */
[----:B------:R-:W-:-:S02]  /*a280*/  PRMT R141, R199, 0x9910, RZ ;  /* 0x00009910c78d7816 */ /* 0x000fc400000000ff */
[-C--:B------:R-:W-:Y:S02]  /*a290*/  LEA.HI.X.SX32 R135, R138, R2.reuse, 0x1, P4 ;  /* 0x000000028a877211 */ /* 0x080fe400020f0eff */
[C---:B------:R-:W-:Y:S01]  /*a2a0*/  IADD3 R136, P4, PT, R139.reuse, R3, RZ ;  /* 0x000000038b887210 */ /* 0x040fe20007f9e0ff */
[C---:B------:R-:W-:Y:S01]  /*a2b0*/  VIADD R138, R0.reuse, 0x4e ;  /* 0x0000004e008a7836 */ /* 0x040fe20000000000 */
[----:B------:R-:W-:Y:S02]  /*a2c0*/  SHF.R.S32.HI R141, RZ, 0x8, R141 ;  /* 0x00000008ff8d7819 */ /* 0x000fe4000001148d */
[C---:B------:R-:W-:Y:S01]  /*a2d0*/  LEA.HI.X.SX32 R137, R139.reuse, R2, 0x1, P4 ;  /* 0x000000028b897211 */ /* 0x040fe200020f0eff */
[----:B------:R-:W-:Y:S02]  /*a2e0*/  VIADD R139, R139, UR5 ;  /* 0x000000058b8b7c36 */ /* 0x000fe40008000000 */
[----:B------:R-:W-:Y:S01]  /*a2f0*/  VIADD R196, R0, 0x4d ;  /* 0x0000004d00c47836 */ /* 0x000fe20000000000 */
[----:B------:R2:W-:Y:S01]  /*a300*/  @P3 STG.E.U8 desc[UR20][R134.64], R141 ;  /* 0x0000008d86003986 */ /* 0x0005e2000c101114 */
[----:B0-----:R-:W-:Y:S01]  /*a310*/  ISETP.LT.AND P3, PT, R138, UR4, !P0 ;  /* 0x000000048a007c0c */ /* 0x001fe2000c761270 */
[----:B------:R-:W0:Y:S01]  /*a320*/  LDCU UR4, c[0x0][0x39c] ;  /* 0x00007380ff0477ac */ /* 0x000e220008000800 */
[----:B------:R-:W-:-:S02]  /*a330*/  PRMT R138, R143, 0x9910, RZ ;  /* 0x000099108f8a7816 */ /* 0x000fc400000000ff */
[C---:B-----5:R-:W-:Y:S02]  /*a340*/  IADD3 R132, P4, PT, R139.reuse, R3, RZ ;  /* 0x000000038b847210 */ /* 0x060fe40007f9e0ff */
[----:B---3--:R-:W-:Y:S01]  /*a350*/  ISETP.LT.AND P5, PT, R196, UR7, !P0 ;  /* 0x00000007c4007c0c */ /* 0x008fe2000c7a1270 */
[----:B------:R-:W3:Y:S01]  /*a360*/  LDCU UR7, c[0x0][0x39c] ;  /* 0x00007380ff0777ac */ /* 0x000ee20008000800 */
[C---:B------:R-:W-:Y:S01]  /*a370*/  LEA.HI.X.SX32 R133, R139.reuse, R2, 0x1, P4 ;  /* 0x000000028b857211 */ /* 0x040fe200020f0eff */
[----:B------:R-:W-:Y:S01]  /*a380*/  VIADD R139, R139, UR5 ;  /* 0x000000058b8b7c36 */ /* 0x000fe20008000000 */
[----:B--2---:R-:W-:Y:S01]  /*a390*/  SHF.R.S32.HI R141, RZ, 0x8, R138 ;  /* 0x00000008ff8d7819 */ /* 0x004fe2000001148a */
[----:B------:R-:W-:Y:S01]  /*a3a0*/  VIADD R140, R0, 0x4f ;  /* 0x0000004f008c7836 */ /* 0x000fe20000000000 */
[----:B------:R2:W-:Y:S01]  /*a3b0*/  @P6 STG.E.U8 desc[UR20][R136.64], R143 ;  /* 0x0000008f88006986 */ /* 0x0005e2000c101114 */
[----:B------:R-:W-:-:S03]  /*a3c0*/  VIADD R138, R139, UR5 ;  /* 0x000000058b8a7c36 */ /* 0x000fc60008000000 */
[----:B------:R4:W-:Y:S01]  /*a3d0*/  @P1 STG.E.U8 desc[UR20][R132.64], R141 ;  /* 0x0000008d84001986 */ /* 0x0009e2000c101114 */
[----:B------:R-:W-:Y:S02]  /*a3e0*/  IADD3 R134, P1, PT, R139, R3, RZ ;  /* 0x000000038b867210 */ /* 0x000fe40007f3e0ff */
[----:B-1----:R-:W-:Y:S01]  /*a3f0*/  ISETP.LT.AND P4, PT, R140, UR6, !P0 ;  /* 0x000000068c007c0c */ /* 0x002fe2000c781270 */
[----:B------:R-:W1:Y:S01]  /*a400*/  LDCU UR6, c[0x0][0x39c] ;  /* 0x00007380ff0677ac */ /* 0x000e620008000800 */
[----:B------:R-:W-:Y:S01]  /*a410*/  PRMT R140, R145, 0x9910, RZ ;  /* 0x00009910918c7816 */ /* 0x000fe200000000ff */
[C---:B--2---:R-:W-:Y:S01]  /*a420*/  VIADD R136, R0.reuse, 0x50 ;  /* 0x0000005000887836 */ /* 0x044fe20000000000 */
[----:B------:R-:W-:Y:S01]  /*a430*/  LEA.HI.X.SX32 R135, R139, R2, 0x1, P1 ;  /* 0x000000028b877211 */ /* 0x000fe200008f0eff */
[----:B------:R-:W-:-:S03]  /*a440*/  VIADD R137, R0, 0x51 ;  /* 0x0000005100897836 */ /* 0x000fc60000000000 */
[----:B0-----:R-:W-:Y:S01]  /*a450*/  ISETP.LT.AND P1, PT, R136, UR4, !P0 ;  /* 0x0000000488007c0c */ /* 0x001fe2000c721270 */
[----:B------:R-:W-:Y:S01]  /*a460*/  IMAD.MOV.U32 R139, RZ, RZ, R140 ;  /* 0x000000ffff8b7224 */ /* 0x000fe200078e008c */
[CC--:B------:R-:W-:Y:S01]  /*a470*/  IADD3 R136, P6, PT, R138.reuse, R3.reuse, RZ ;  /* 0x000000038a887210 */ /* 0x0c0fe20007fde0ff */
[----:B------:R0:W-:Y:S01]  /*a480*/  @P2 STG.E.U8 desc[UR20][R134.64], R145 ;  /* 0x0000009186002986 */ /* 0x0001e2000c101114 */
[----:B---3--:R-:W-:Y:S01]  /*a490*/  ISETP.LT.AND P2, PT, R137, UR7, !P0 ;  /* 0x0000000789007c0c */ /* 0x008fe2000c741270 */
[----:B------:R-:W2:Y:S01]  /*a4a0*/  LDCU UR4, c[0x0][0x39c] ;  /* 0x00007380ff0477ac */ /* 0x000ea20008000800 */
[CC--:B------:R-:W-:Y:S01]  /*a4b0*/  LEA.HI.X.SX32 R137, R138.reuse, R2.reuse, 0x1, P6 ;  /* 0x000000028a897211 */ /* 0x0c0fe200030f0eff */
[----:B------:R-:W-:Y:S01]  /*a4c0*/  VIADD R138, R138, UR5 ;  /* 0x000000058a8a7c36 */ /* 0x000fe20008000000 */
[----:B------:R-:W-:Y:S01]  /*a4d0*/  SHF.R.S32.HI R139, RZ, 0x8, R139 ;  /* 0x00000008ff8b7819 */ /* 0x000fe2000001148b */
[----:B----4-:R-:W-:Y:S01]  /*a4e0*/  VIADD R133, R0, 0x52 ;  /* 0x0000005200857836 */ /* 0x010fe20000000000 */
[----:B------:R-:W3:Y:S02]  /*a4f0*/  LDCU UR7, c[0x0][0x39c] ;  /* 0x00007380ff0777ac */ /* 0x000ee40008000800 */
[C---:B------:R-:W-:Y:S01]  /*a500*/  IADD3 R132, P6, PT, R138.reuse, R3, RZ ;  /* 0x000000038a847210 */ /* 0x040fe20007fde0ff */
[----:B------:R4:W-:Y:S01]  /*a510*/  @P5 STG.E.U8 desc[UR20][R136.64], R139 ;  /* 0x0000008b88005986 */ /* 0x0009e2000c101114 */
[----:B-1----:R-:W-:Y:S01]  /*a520*/  ISETP.LT.AND P5, PT, R133, UR6, !P0 ;  /* 0x0000000685007c0c */ /* 0x002fe2000c7a1270 */
[----:B------:R-:W1:Y:S01]  /*a530*/  LDCU UR6, c[0x0][0x39c] ;  /* 0x00007380ff0677ac */ /* 0x000e620008000800 */
[C---:B------:R-:W-:Y:S01]  /*a540*/  LEA.HI.X.SX32 R133, R138.reuse, R2, 0x1, P6 ;  /* 0x000000028a857211 */ /* 0x040fe200030f0eff */
[----:B------:R-:W-:-:S02]  /*a550*/  VIADD R138, R138, UR5 ;  /* 0x000000058a8a7c36 */ /* 0x000fc40008000000 */
[----:B0-----:R-:W-:Y:S01]  /*a560*/  VIADD R135, R0, 0x53 ;  /* 0x0000005300877836 */ /* 0x001fe20000000000 */
[----:B------:R-:W-:Y:S02]  /*a570*/  PRMT R141, R147, 0x9910, RZ ;  /* 0x00009910938d7816 */ /* 0x000fe400000000ff */
[CC--:B------:R-:W-:Y:S01]  /*a580*/  IADD3 R134, P6, PT, R138.reuse, R3.reuse, RZ ;  /* 0x000000038a867210 */ /* 0x0c0fe20007fde0ff */
[----:B------:R0:W-:Y:S01]  /*a590*/  @P3 STG.E.U8 desc[UR20][R132.64], R147 ;  /* 0x0000009384003986 */ /* 0x0001e2000c101114 */
[----:B--2---:R-:W-:Y:S01]  /*a5a0*/  ISETP.LT.AND P3, PT, R135, UR4, !P0 ;  /* 0x0000000487007c0c */ /* 0x004fe2000c761270 */
[C---:B----4-:R-:W-:Y:S01]  /*a5b0*/  VIADD R139, R138.reuse, UR5 ;  /* 0x000000058a8b7c36 */ /* 0x050fe20008000000 */
[----:B------:R-:W-:Y:S01]  /*a5c0*/  LEA.HI.X.SX32 R135, R138, R2, 0x1, P6 ;  /* 0x000000028a877211 */ /* 0x000fe200030f0eff */
[C---:B------:R-:W-:Y:S01]  /*a5d0*/  VIADD R137, R0.reuse, 0x54 ;  /* 0x0000005400897836 */ /* 0x040fe20000000000 */
[----:B------:R-:W-:Y:S01]  /*a5e0*/  SHF.R.S32.HI R141, RZ, 0x8, R141 ;  /* 0x00000008ff8d7819 */ /* 0x000fe2000001148d */
[----:B------:R-:W2:Y:S01]  /*a5f0*/  LDCU UR4, c[0x0][0x39c] ;  /* 0x00007380ff0477ac */ /* 0x000ea20008000800 */
[----:B------:R-:W-:Y:S01]  /*a600*/  IADD3 R136, P6, PT, R139, R3, RZ ;  /* 0x000000038b887210 */ /* 0x000fe20007fde0ff */
[----:B------:R-:W-:-:S02]  /*a610*/  VIADD R138, R0, 0x55 ;  /* 0x00000055008a7836 */ /* 0x000fc40000000000 */
[----:B------:R4:W-:Y:S01]  /*a620*/  @P4 STG.E.U8 desc[UR20][R134.64], R141 ;  /* 0x0000008d86004986 */ /* 0x0009e2000c101114 */
[----:B---3--:R-:W-:Y:S01]  /*a630*/  ISETP.LT.AND P4, PT, R137, UR7, !P0 ;  /* 0x0000000789007c0c */ /* 0x008fe2000c781270 */
[----:B------:R-:W3:Y:S01]  /*a640*/  LDCU UR7, c[0x0][0x39c] ;  /* 0x00007380ff0777ac */ /* 0x000ee20008000800 */
[CC--:B------:R-:W-:Y:S01]  /*a650*/  LEA.HI.X.SX32 R137, R139.reuse, R2.reuse, 0x1, P6 ;  /* 0x000000028b897211 */ /* 0x0c0fe200030f0eff */
[----:B------:R-:W-:Y:S01]  /*a660*/  VIADD R139, R139, UR5 ;  /* 0x000000058b8b7c36 */ /* 0x000fe20008000000 */
[----:B0-----:R-:W-:Y:S02]  /*a670*/  PRMT R133, R149, 0x9910, RZ ;  /* 0x0000991095857816 */ /* 0x001fe400000000ff */
[----:B-1----:R-:W-:Y:S01]  /*a680*/  ISETP.LT.AND P6, PT, R138, UR6, !P0 ;  /* 0x000000068a007c0c */ /* 0x002fe2000c7c1270 */
[----:B------:R0:W-:Y:S01]  /*a690*/  @P1 STG.E.U8 desc[UR20][R136.64], R149 ;  /* 0x0000009588001986 */ /* 0x0001e2000c101114 */
[CC--:B------:R-:W-:Y:S01]  /*a6a0*/  IADD3 R132, P1, PT, R139.reuse, R3.reuse, RZ ;  /* 0x000000038b847210 */ /* 0x0c0fe20007f3e0ff */
[C---:B------:R-:W-:Y:S01]  /*a6b0*/  VIADD R138, R139.reuse, UR5 ;  /* 0x000000058b8a7c36 */ /* 0x040fe20008000000 */
[----:B------:R-:W1:Y:S01]  /*a6c0*/  LDCU UR6, c[0x0][0x39c] ;  /* 0x00007380ff0677ac */ /* 0x000e620008000800 */
[----:B----4-:R-:W-:Y:S01]  /*a6d0*/  IMAD.MOV.U32 R141, RZ, RZ, R133 ;  /* 0x000000ffff8d7224 */ /* 0x010fe200078e0085 */
[----:B------:R-:W-:Y:S01]  /*a6e0*/  LEA.HI.X.SX32 R133, R139, R2, 0x1, P1 ;  /* 0x000000028b857211 */ /* 0x000fe200008f0eff */
[----:B------:R-:W-:Y:S01]  /*a6f0*/  VIADD R139, R0, 0x56 ;  /* 0x00000056008b7836 */ /* 0x000fe20000000000 */
[----:B------:R-:W-:-:S02]  /*a700*/  IADD3 R134, P1, PT, R138, R3, RZ ;  /* 0x000000038a867210 */ /* 0x000fc40007f3e0ff */
[----:B------:R-:W-:Y:S02]  /*a710*/  SHF.R.S32.HI R141, RZ, 0x8, R141 ;  /* 0x00000008ff8d7819 */ /* 0x000fe4000001148d */
[C---:B------:R-:W-:Y:S02]  /*a720*/  LEA.HI.X.SX32 R135, R138.reuse, R2, 0x1, P1 ;  /* 0x000000028a877211 */ /* 0x040fe400008f0eff */
[----:B--2---:R-:W-:Y:S01]  /*a730*/  ISETP.LT.AND P1, PT, R139, UR4, !P0 ;  /* 0x000000048b007c0c */ /* 0x004fe2000c721270 */
[----:B------:R-:W2:Y:S01]  /*a740*/  LDCU UR4, c[0x0][0x39c] ;  /* 0x00007380ff0477ac */ /* 0x000ea20008000800 */
[----:B------:R-:W-:Y:S01]  /*a750*/  VIADD R138, R138, UR5 ;  /* 0x000000058a8a7c36 */ /* 0x000fe20008000000 */
[----:B------:R4:W-:Y:S01]  /*a760*/  @P2 STG.E.U8 desc[UR20][R132.64], R141 ;  /* 0x0000008d84002986 */ /* 0x0009e2000c101114 */
[----:B------:R-:W-:-:S03]  /*a770*/  PRMT R140, R151, 0x9910, RZ ;  /* 0x00009910978c7816 */ /* 0x000fc600000000ff */
[CC--:B0-----:R-:W-:Y:S01]  /*a780*/  IADD3 R136, P2, PT, R138.reuse, R3.reuse, RZ ;  /* 0x000000038a887210 */ /* 0x0c1fe20007f5e0ff */
[C---:B------:R-:W-:Y:S01]  /*a790*/  VIADD R139, R138.reuse, UR5 ;  /* 0x000000058a8b7c36 */ /* 0x040fe20008000000 */
[----:B------:R0:W-:Y:S02]  /*a7a0*/  @P5 STG.E.U8 desc[UR20][R134.64], R151 ;  /* 0x0000009786005986 */ /* 0x0001e4000c101114 */
[-C--:B------:R-:W-:Y:S02]  /*a7b0*/  LEA.HI.X.SX32 R137, R138, R2.reuse, 0x1, P2 ;  /* 0x000000028a897211 */ /* 0x080fe400010f0eff */
[----:B----4-:R-:W-:Y:S01]  /*a7c0*/  SHF.R.S32.HI R141, RZ, 0x8, R140 ;  /* 0x00000008ff8d7819 */ /* 0x010fe2000001148c */
[C---:B------:R-:W-:Y:S01]  /*a7d0*/  VIADD R133, R0.reuse, 0x58 ;  /* 0x0000005800857836 */ /* 0x040fe20000000000 */
[-C--:B------:R-:W-:Y:S01]  /*a7e0*/  IADD3 R132, P5, PT, R139, R3.reuse, RZ ;  /* 0x000000038b847210 */ /* 0x080fe20007fbe0ff */
[----:B0-----:R-:W-:Y:S02]  /*a7f0*/  VIADD R134, R0, 0x59 ;  /* 0x0000005900867836 */ /* 0x001fe40000000000 */
[----:B------:R0:W-:Y:S01]  /*a800*/  @P3 STG.E.U8 desc[UR20][R136.64], R141 ;  /* 0x0000008d88003986 */ /* 0x0001e2000c101114 */
[----:B---3--:R-:W-:Y:S01]  /*a810*/  ISETP.LT.AND P3, PT, R133, UR7, !P0 ;  /* 0x0000000785007c0c */ /* 0x008fe2000c761270 */
[----:B------:R-:W3:Y:S01]  /*a820*/  LDCU UR7, c[0x0][0x39c] ;  /* 0x00007380ff0777ac */ /* 0x000ee20008000800 */
[C---:B------:R-:W-:Y:S01]  /*a830*/  LEA.HI.X.SX32 R133, R139.reuse, R2, 0x1, P5 ;  /* 0x000000028b857211 */ /* 0x040fe200028f0eff */
[----:B------:R-:W-:Y:S01]  /*a840*/  VIADD R139, R139, UR5 ;  /* 0x000000058b8b7c36 */ /* 0x000fe20008000000 */
[----:B--2---:R-:W-:Y:S01]  /*a850*/  ISETP.LT.AND P5, PT, R134, UR4, !P0 ;  /* 0x0000000486007c0c */ /* 0x004fe2000c7a1270 */
[----:B------:R-:W2:Y:S01]  /*a860*/  LDCU UR4, c[0x0][0x39c] ;  /* 0x00007380ff0477ac */ /* 0x000ea20008000800 */
[----:B------:R-:W-:Y:S01]  /*a870*/  PRMT R135, R153, 0x9910, RZ ;  /* 0x0000991099877816 */ /* 0x000fe200000000ff */
[----:B------:R4:W-:Y:S01]  /*a880*/  @P4 STG.E.U8 desc[UR20][R132.64], R153 ;  /* 0x0000009984004986 */ /* 0x0009e2000c101114 */
[----:B-1----:R-:W-:Y:S01]  /*a890*/  ISETP.LT.AND P2, PT, R142, UR6, !P0 ;  /* 0x000000068e007c0c */ /* 0x002fe2000c741270 */
[----:B------:R-:W1:Y:S01]  /*a8a0*/  LDCU UR6, c[0x0][0x39c] ;  /* 0x00007380ff0677ac */ /* 0x000e620008000800 */
[C---:B------:R-:W-:Y:S01]  /*a8b0*/  IADD3 R134, P4, PT, R139.reuse, R3, RZ ;  /* 0x000000038b867210 */ /* 0x040fe20007f9e0ff */
[----:B------:R-:W-:-:S02]  /*a8c0*/  VIADD R138, R139, UR5 ;  /* 0x000000058b8a7c36 */ /* 0x000fc40008000000 */
[----:B0-----:R-:W-:Y:S01]  /*a8d0*/  IMAD.MOV.U32 R137, RZ, RZ, R135 ;  /* 0x000000ffff897224 */ /* 0x001fe200078e0087 */
[-C--:B------:R-:W-:Y:S02]  /*a8e0*/  LEA.HI.X.SX32 R135, R139, R2.reuse, 0x1, P4 ;  /* 0x000000028b877211 */ /* 0x080fe400020f0eff */
[----:B------:R-:W-:Y:S02]  /*a8f0*/  IADD3 R136, P4, PT, R138, R3, RZ ;  /* 0x000000038a887210 */ /* 0x000fe40007f9e0ff */
[----:B------:R-:W-:Y:S01]  /*a900*/  SHF.R.S32.HI R139, RZ, 0x8, R137 ;  /* 0x00000008ff8b7819 */ /* 0x000fe20000011489 */
[----:B----4-:R-:W-:Y:S01]  /*a910*/  VIADD R132, R0, 0x5a ;  /* 0x0000005a00847836 */ /* 0x010fe20000000000 */
[C---:B------:R-:W-:Y:S01]  /*a920*/  LEA.HI.X.SX32 R137, R138.reuse, R2, 0x1, P4 ;  /* 0x000000028a897211 */ /* 0x040fe200020f0eff */
[----:B------:R-:W-:Y:S02]  /*a930*/  VIADD R138, R138, UR5 ;  /* 0x000000058a8a7c36 */ /* 0x000fe40008000000 */
[----:B------:R-:W-:Y:S01]  /*a940*/  VIADD R133, R0, 0x5b ;  /* 0x0000005b00857836 */ /* 0x000fe20000000000 */
[----:B------:R0:W-:Y:S01]  /*a950*/  @P6 STG.E.U8 desc[UR20][R134.64], R139 ;  /* 0x0000008b86006986 */ /* 0x0001e2000c101114 */
[----:B--2---:R-:W-:-:S02]  /*a960*/  ISETP.LT.AND P4, PT, R132, UR4, !P0 ;  /* 0x0000000484007c0c */ /* 0x004fc4000c781270 */
[----:B------:R-:W-:Y:S02]  /*a970*/  F2FP.SATFINITE.E4M3.F32.PACK_AB_MERGE_C R157, R157, R156, RZ ;  /* 0x0000009c9d9d723e */ /* 0x000fe400048070ff */
[----:B------:R-:W-:Y:S01]  /*a980*/  PRMT R141, R155, 0x9910, RZ ;  /* 0x000099109b8d7816 */ /* 0x000fe200000000ff */
[----:B------:R2:W-:Y:S01]  /*a990*/  @P1 STG.E.U8 desc[UR20][R136.64], R155 ;  /* 0x0000009b88001986 */ /* 0x0005e2000c101114 */
[----:B------:R-:W-:Y:S01]  /*a9a0*/  IADD3 R132, P6, PT, R138, R3, RZ ;  /* 0x000000038a847210 */ /* 0x000fe20007fde0ff */
[----:B------:R-:W-:Y:S01]  /*a9b0*/  VIADD R140, R0, 0x5c ;  /* 0x0000005c008c7836 */ /* 0x000fe20000000000 */
[----:B-1----:R-:W-:Y:S01]  /*a9c0*/  ISETP.LT.AND P1, PT, R133, UR6, !P0 ;  /* 0x0000000685007c0c */ /* 0x002fe2000c721270 */
[----:B------:R-:W1:Y:S01]  /*a9d0*/  LDCU UR6, c[0x0][0x39c] ;  /* 0x00007380ff0677ac */ /* 0x000e620008000800 */
[C---:B------:R-:W-:Y:S01]  /*a9e0*/  LEA.HI.X.SX32 R133, R138.reuse, R2, 0x1, P6 ;  /* 0x000000028a857211 */ /* 0x040fe200030f0eff */
[----:B------:R-:W-:Y:S01]  /*a9f0*/  VIADD R138, R138, UR5 ;  /* 0x000000058a8a7c36 */ /* 0x000fe20008000000 */
[----:B------:R-:W-:Y:S01]  /*aa00*/  SHF.R.S32.HI R141, RZ, 0x8, R141 ;  /* 0x00000008ff8d7819 */ /* 0x000fe2000001148d */
[----:B------:R-:W4:Y:S02]  /*aa10*/  LDCU UR4, c[0x0][0x39c] ;  /* 0x00007380ff0477ac */ /* 0x000f240008000800 */
[----:B0-----:R-:W-:-:S02]  /*aa20*/  VIADD R139, R138, UR5 ;  /* 0x000000058a8b7c36 */ /* 0x001fc40008000000 */
[----:B------:R0:W-:Y:S01]  /*aa30*/  @P2 STG.E.U8 desc[UR20][R132.64], R141 ;  /* 0x0000008d84002986 */ /* 0x0001e2000c101114 */
[CC--:B------:R-:W-:Y:S02]  /*aa40*/  IADD3 R134, P2, PT, R138.reuse, R3.reuse, RZ ;  /* 0x000000038a867210 */ /* 0x0c0fe40007f5e0ff */
[----:B--2---:R-:W-:Y:S02]  /*aa50*/  PRMT R137, R157, 0x9910, RZ ;  /* 0x000099109d897816 */ /* 0x004fe400000000ff */
[-C--:B------:R-:W-:Y:S02]  /*aa60*/  LEA.HI.X.SX32 R135, R138, R2.reuse, 0x1, P2 ;  /* 0x000000028a877211 */ /* 0x080fe400010f0eff */
[C---:B------:R-:W-:Y:S01]  /*aa70*/  IADD3 R136, P2, PT, R139.reuse, R3, RZ ;  /* 0x000000038b887210 */ /* 0x040fe20007f5e0ff */
[----:B------:R-:W-:Y:S01]  /*aa80*/  IMAD.MOV.U32 R138, RZ, RZ, R137 ;  /* 0x000000ffff8a7224 */ /* 0x000fe200078e0089 */
[----:B---3--:R-:W-:Y:S01]  /*aa90*/  ISETP.LT.AND P6, PT, R140, UR7, !P0 ;  /* 0x000000078c007c0c */ /* 0x008fe2000c7c1270 */
[----:B------:R-:W2:Y:S01]  /*aaa0*/  LDCU UR7, c[0x0][0x39c] ;  /* 0x00007380ff0777ac */ /* 0x000ea20008000800 */
[C---:B------:R-:W-:Y:S01]  /*aab0*/  LEA.HI.X.SX32 R137, R139.reuse, R2, 0x1, P2 ;  /* 0x000000028b897211 */ /* 0x040fe200010f0eff */
[----:B------:R-:W-:Y:S01]  /*aac0*/  VIADD R139, R139, UR5 ;  /* 0x000000058b8b7c36 */ /* 0x000fe20008000000 */
[----:B0-----:R-:W-:Y:S01]  /*aad0*/  SHF.R.S32.HI R141, RZ, 0x8, R138 ;  /* 0x00000008ff8d7819 */ /* 0x001fe2000001148a */
[----:B------:R0:W-:Y:S01]  /*aae0*/  @P3 STG.E.U8 desc[UR20][R134.64], R157 ;  /* 0x0000009d86003986 */ /* 0x0001e2000c101114 */
[----:B------:R-:W-:-:S02]  /*aaf0*/  VIADD R133, R0, 0x5e ;  /* 0x0000005e00857836 */ /* 0x000fc40000000000 */
[C---:B------:R-:W-:Y:S01]  /*ab00*/  VIADD R140, R0.reuse, 0x5d ;  /* 0x0000005d008c7836 */ /* 0x040fe20000000000 */
[----:B------:R3:W-:Y:S01]  /*ab10*/  @P5 STG.E.U8 desc[UR20][R136.64], R141 ;  /* 0x0000008d88005986 */ /* 0x0007e2000c101114 */
[-C--:B------:R-:W-:Y:S02]  /*ab20*/  IADD3 R132, P5, PT, R139, R3.reuse, RZ ;  /* 0x000000038b847210 */ /* 0x080fe40007fbe0ff */
[----:B------:R-:W-:Y:S02]  /*ab30*/  F2FP.SATFINITE.E4M3.F32.PACK_AB_MERGE_C R159, R159, R158, RZ ;  /* 0x0000009e9f9f723e */ /* 0x000fe400048070ff */
[----:B-1----:R-:W-:Y:S01]  /*ab40*/  ISETP.LT.AND P3, PT, R133, UR6, !P0 ;  /* 0x0000000685007c0c */ /* 0x002fe2000c761270 */
[----:B------:R-:W-:Y:S01]  /*ab50*/  VIADD R138, R0, 0x5f ;  /* 0x0000005f008a7836 */ /* 0x000fe20000000000 */
[----:B----4-:R-:W-:Y:S01]  /*ab60*/  ISETP.LT.AND P2, PT, R140, UR4, !P0 ;  /* 0x000000048c007c0c */ /* 0x010fe2000c741270 */
[----:B------:R-:W1:Y:S01]  /*ab70*/  LDCU UR4, c[0x0][0x39c] ;  /* 0x00007380ff0477ac */ /* 0x000e620008000800 */
[C---:B------:R-:W-:Y:S01]  /*ab80*/  LEA.HI.X.SX32 R133, R139.reuse, R2, 0x1, P5 ;  /* 0x000000028b857211 */ /* 0x040fe200028f0eff */
[----:B------:R-:W-:Y:S01]  /*ab90*/  VIADD R139, R139, UR5 ;  /* 0x000000058b8b7c36 */ /* 0x000fe20008000000 */
[----:B0-----:R-:W-:Y:S01]  /*aba0*/  PRMT R135, R159, 0x9910, RZ ;  /* 0x000099109f877816 */ /* 0x001fe200000000ff */
[----:B------:R-:W0:Y:S01]  /*abb0*/  LDCU UR6, c[0x0][0x39c] ;  /* 0x00007380ff0677ac */ /* 0x000e220008000800 */
[----:B--2---:R-:W-:Y:S01]  /*abc0*/  ISETP.LT.AND P5, PT, R138, UR7, !P0 ;  /* 0x000000078a007c0c */ /* 0x004fe2000c7a1270 */
[----:B------:R2:W-:Y:S01]  /*abd0*/  @P4 STG.E.U8 desc[UR20][R132.64], R159 ;  /* 0x0000009f84004986 */ /* 0x0005e2000c101114 */
[-C--:B------:R-:W-:Y:S01]  /*abe0*/  IADD3 R134, P4, PT, R139, R3.reuse, RZ ;  /* 0x000000038b867210 */ /* 0x080fe20007f9e0ff */
[----:B---3--:R-:W-:Y:S01]  /*abf0*/  IMAD.MOV.U32 R136, RZ, RZ, R135 ;  /* 0x000000ffff887224 */ /* 0x008fe200078e0087 */
[----:B------:R-:W-:Y:S01]  /*ac00*/  F2FP.SATFINITE.E4M3.F32.PACK_AB_MERGE_C R161, R161, R160, RZ ;  /* 0x000000a0a1a1723e */ /* 0x000fe200048070ff */
[C---:B------:R-:W-:Y:S01]  /*ac10*/  VIADD R138, R139.reuse, UR5 ;  /* 0x000000058b8a7c36 */ /* 0x040fe20008000000 */
[----:B------:R-:W-:Y:S01]  /*ac20*/  LEA.HI.X.SX32 R135, R139, R2, 0x1, P4 ;  /* 0x000000028b877211 */ /* 0x000fe200020f0eff */
[----:B------:R-:W-:Y:S01]  /*ac30*/  VIADD R140, R0, 0x60 ;  /* 0x00000060008c7836 */ /* 0x000fe20000000000 */
[----:B------:R-:W-:Y:S01]  /*ac40*/  SHF.R.S32.HI R139, RZ, 0x8, R136 ;  /* 0x00000008ff8b7819 */ /* 0x000fe20000011488 */
[----:B------:R-:W3:Y:S01]  /*ac50*/  LDCU UR7, c[0x0][0x39c] ;  /* 0x00007380ff0777ac */ /* 0x000ee20008000800 */
[----:B------:R-:W-:-:S04]  /*ac60*/  IADD3 R136, P4, PT, R138, R3, RZ ;  /* 0x000000038a887210 */ /* 0x000fc80007f9e0ff */
[CC--:B------:R-:W-:Y:S01]  /*ac70*/  LEA.HI.X.SX32 R137, R138.reuse, R2.reuse, 0x1, P4 ;  /* 0x000000028a897211 */ /* 0x0c0fe200020f0eff */
[----:B------:R-:W-:Y:S01]  /*ac80*/  VIADD R138, R138, UR5 ;  /* 0x000000058a8a7c36 */ /* 0x000fe20008000000 */
[----:B------:R4:W-:Y:S01]  /*ac90*/  @P1 STG.E.U8 desc[UR20][R134.64], R139 ;  /* 0x0000008b86001986 */ /* 0x0009e2000c101114 */
[----:B-1----:R-:W-:Y:S01]  /*aca0*/  ISETP.LT.AND P1, PT, R140, UR4, !P0 ;  /* 0x000000048c007c0c */ /* 0x002fe2000c721270 */
[----:B------:R-:W1:Y:S01]  /*acb0*/  LDCU UR4, c[0x0][0x39c] ;  /* 0x00007380ff0477ac */ /* 0x000e620008000800 */
[----:B------:R-:W-:Y:S02]  /*acc0*/  PRMT R141, R161, 0x9910, RZ ;  /* 0x00009910a18d7816 */ /* 0x000fe400000000ff */
[C---:B--2---:R-:W-:Y:S02]  /*acd0*/  IADD3 R132, P4, PT, R138.reuse, R3, RZ ;  /* 0x000000038a847210 */ /* 0x044fe40007f9e0ff */
[----:B------:R-:W-:Y:S02]  /*ace0*/  SHF.R.S32.HI R141, RZ, 0x8, R141 ;  /* 0x00000008ff8d7819 */ /* 0x000fe4000001148d */
[C---:B------:R-:W-:Y:S01]  /*acf0*/  LEA.HI.X.SX32 R133, R138.reuse, R2, 0x1, P4 ;  /* 0x000000028a857211 */ /* 0x040fe200020f0eff */
[----:B------:R-:W-:-:S02]  /*ad00*/  VIADD R138, R138, UR5 ;  /* 0x000000058a8a7c36 */ /* 0x000fc40008000000 */
[----:B------:R-:W-:Y:S01]  /*ad10*/  VIADD R140, R0, 0x61 ;  /* 0x00000061008c7836 */ /* 0x000fe20000000000 */
[----:B------:R2:W-:Y:S01]  /*ad20*/  @P6 STG.E.U8 desc[UR20][R136.64], R161 ;  /* 0x000000a188006986 */ /* 0x0005e2000c101114 */
[----:B------:R-:W-:-:S03]  /*ad30*/  F2FP.SATFINITE.E4M3.F32.PACK_AB_MERGE_C R163, R163, R162, RZ ;  /* 0x000000a2a3a3723e */ /* 0x000fc600048070ff */
[----:B------:R5:W-:Y:S01]  /*ad40*/  @P2 STG.E.U8 desc[UR20][R132.64], R141 ;  /* 0x0000008d84002986 */ /* 0x000be2000c101114 */
[C---:B----4-:R-:W-:Y:S01]  /*ad50*/  IADD3 R134, P2, PT, R138.reuse, R3, RZ ;  /* 0x000000038a867210 */ /* 0x050fe20007f5e0ff */
[----:B------:R-:W-:Y:S01]  /*ad60*/  VIADD R139, R138, UR5 ;  /* 0x000000058a8b7c36 */ /* 0x000fe20008000000 */
[----:B0-----:R-:W-:Y:S01]  /*ad70*/  ISETP.LT.AND P4, PT, R140, UR6, !P0 ;  /* 0x000000068c007c0c */ /* 0x001fe2000c781270 */
[----:B------:R-:W0:Y:S01]  /*ad80*/  LDCU UR6, c[0x0][0x39c] ;  /* 0x00007380ff0677ac */ /* 0x000e220008000800 */
[----:B------:R-:W-:Y:S01]  /*ad90*/  PRMT R140, R163, 0x9910, RZ ;  /* 0x00009910a38c7816 */ /* 0x000fe200000000ff */
[----:B--2---:R-:W-:Y:S01]  /*ada0*/  VIADD R136, R0, 0x62 ;  /* 0x0000006200887836 */ /* 0x004fe20000000000 */
[----:B------:R-:W-:Y:S01]  /*adb0*/  LEA.HI.X.SX32 R135, R138, R2, 0x1, P2 ;  /* 0x000000028a877211 */ /* 0x000fe200010f0eff */
[----:B------:R-:W-:-:S03]  /*adc0*/  VIADD R137, R0, 0x63 ;  /* 0x0000006300897836 */ /* 0x000fc60000000000 */
[----:B-1----:R-:W-:Y:S01]  /*add0*/  ISETP.LT.AND P2, PT, R136, UR4, !P0 ;  /* 0x0000000488007c0c */ /* 0x002fe2000c741270 */
[----:B------:R-:W-:Y:S01]  /*ade0*/  IMAD.MOV.U32 R138, RZ, RZ, R140 ;  /* 0x000000ffff8a7224 */ /* 0x000fe200078e008c */
[-C--:B------:R-:W-:Y:S01]  /*adf0*/  IADD3 R136, P6, PT, R139, R3.reuse, RZ ;  /* 0x000000038b887210 */ /* 0x080fe20007fde0ff */
[----:B------:R1:W-:Y:S01]  /*ae00*/  @P3 STG.E.U8 desc[UR20][R134.64], R163 ;  /* 0x000000a386003986 */ /* 0x0003e2000c101114 */
[----:B---3--:R-:W-:Y:S01]  /*ae10*/  ISETP.LT.AND P3, PT, R137, UR7, !P0 ;  /* 0x0000000789007c0c */ /* 0x008fe2000c761270 */
[----:B------:R-:W2:Y:S01]  /*ae20*/  LDCU UR4, c[0x0][0x39c] ;  /* 0x00007380ff0477ac */ /* 0x000ea20008000800 */
[C---:B------:R-:W-:Y:S01]  /*ae30*/  LEA.HI.X.SX32 R137, R139.reuse, R2, 0x1, P6 ;  /* 0x000000028b897211 */ /* 0x040fe200030f0eff */
[----:B------:R-:W-:Y:S01]  /*ae40*/  VIADD R139, R139, UR5 ;  /* 0x000000058b8b7c36 */ /* 0x000fe20008000000 */
[----:B-----5:R-:W-:Y:S01]  /*ae50*/  SHF.R.S32.HI R141, RZ, 0x8, R138 ;  /* 0x00000008ff8d7819 */ /* 0x020fe2000001148a */
[C---:B------:R-:W-:Y:S01]  /*ae60*/  VIADD R133, R0.reuse, 0x64 ;  /* 0x0000006400857836 */ /* 0x040fe20000000000 */
[----:B------:R-:W-:Y:S01]  /*ae70*/  F2FP.SATFINITE.E4M3.F32.PACK_AB_MERGE_C R165, R165, R164, RZ ;  /* 0x000000a4a5a5723e */ /* 0x000fe200048070ff */
[----:B------:R-:W3:Y:S01]  /*ae80*/  LDCU UR7, c[0x0][0x39c] ;  /* 0x00007380ff0777ac */ /* 0x000ee20008000800 */
[-C--:B------:R-:W-:Y:S01]  /*ae90*/  IADD3 R132, P6, PT, R139, R3.reuse, RZ ;  /* 0x000000038b847210 */ /* 0x080fe20007fde0ff */
[----:B------:R4:W-:Y:S01]  /*aea0*/  @P5 STG.E.U8 desc[UR20][R136.64], R141 ;  /* 0x0000008d88005986 */ /* 0x0009e2000c101114 */
[----:B0-----:R-:W-:Y:S01]  /*aeb0*/  ISETP.LT.AND P5, PT, R133, UR6, !P0 ;  /* 0x0000000685007c0c */ /* 0x001fe2000c7a1270 */
[C---:B-1----:R-:W-:Y:S01]  /*aec0*/  VIADD R135, R0.reuse, 0x65 ;  /* 0x0000006500877836 */ /* 0x042fe20000000000 */
[CC--:B------:R-:W-:Y:S01]  /*aed0*/  LEA.HI.X.SX32 R133, R139.reuse, R2.reuse, 0x1, P6 ;  /* 0x000000028b857211 */ /* 0x0c0fe200030f0eff */
[----:B------:R-:W-:Y:S01]  /*aee0*/  VIADD R139, R139, UR5 ;  /* 0x000000058b8b7c36 */ /* 0x000fe20008000000 */
[----:B------:R-:W-:Y:S01]  /*aef0*/  PRMT R138, R165, 0x9910, RZ ;  /* 0x00009910a58a7816 */ /* 0x000fe200000000ff */
[----:B------:R-:W0:Y:S03]  /*af00*/  LDCU UR6, c[0x0][0x39c] ;  /* 0x00007380ff0677ac */ /* 0x000e260008000800 */
[-C--:B------:R-:W-:Y:S01]  /*af10*/  IADD3 R134, P6, PT, R139, R3.reuse, RZ ;  /* 0x000000038b867210 */ /* 0x080fe20007fde0ff */
[----:B------:R1:W-:Y:S01]  /*af20*/  @P1 STG.E.U8 desc[UR20][R132.64], R165 ;  /* 0x000000a584001986 */ /* 0x0003e2000c101114 */
[----:B----4-:R-:W-:Y:S01]  /*af30*/  IMAD.MOV.U32 R136, RZ, RZ, R138 ;  /* 0x000000ffff887224 */ /* 0x010fe200078e008a */
[----:B--2---:R-:W-:Y:S01]  /*af40*/  ISETP.LT.AND P1, PT, R135, UR4, !P0 ;  /* 0x0000000487007c0c */ /* 0x004fe2000c721270 */
[C---:B------:R-:W-:Y:S01]  /*af50*/  VIADD R138, R139.reuse, UR5 ;  /* 0x000000058b8a7c36 */ /* 0x040fe20008000000 */
[----:B------:R-:W-:Y:S01]  /*af60*/  LEA.HI.X.SX32 R135, R139, R2, 0x1, P6 ;  /* 0x000000028b877211 */ /* 0x000fe200030f0eff */
[----:B------:R-:W-:Y:S01]  /*af70*/  VIADD R137, R0, 0x66 ;  /* 0x0000006600897836 */ /* 0x000fe20000000000 */
[----:B------:R-:W-:Y:S01]  /*af80*/  SHF.R.S32.HI R139, RZ, 0x8, R136 ;  /* 0x00000008ff8b7819 */ /* 0x000fe20000011488 */
[----:B------:R-:W2:Y:S01]  /*af90*/  LDCU UR4, c[0x0][0x39c] ;  /* 0x00007380ff0477ac */ /* 0x000ea20008000800 */
[----:B------:R-:W-:-:S03]  /*afa0*/  IADD3 R136, P6, PT, R138, R3, RZ ;  /* 0x000000038a887210 */ /* 0x000fc60007fde0ff */
[----:B------:R4:W-:Y:S01]  /*afb0*/  @P4 STG.E.U8 desc[UR20][R134.64], R139 ;  /* 0x0000008b86004986 */ /* 0x0009e2000c101114 */
[----:B---3--:R-:W-:Y:S02]  /*afc0*/  ISETP.LT.AND P4, PT, R137, UR7, !P0 ;  /* 0x0000000789007c0c */ /* 0x008fe4000c781270 */
[----:B------:R-:W-:Y:S01]  /*afd0*/  F2FP.SATFINITE.E4M3.F32.PACK_AB_MERGE_C R167, R167, R166, RZ ;  /* 0x000000a6a7a7723e */ /* 0x000fe200048070ff */
[----:B------:R-:W-:Y:S01]  /*afe0*/  VIADD R140, R0, 0x67 ;  /* 0x00000067008c7836 */ /* 0x000fe20000000000 */
[C---:B------:R-:W-:Y:S01]  /*aff0*/  LEA.HI.X.SX32 R137, R138.reuse, R2, 0x1, P6 ;  /* 0x000000028a897211 */ /* 0x040fe200030f0eff */
[----:B------:R-:W-:Y:S01]  /*b000*/  VIADD R138, R138, UR5 ;  /* 0x000000058a8a7c36 */ /* 0x000fe20008000000 */
[----:B------:R-:W3:Y:S03]  /*b010*/  LDCU UR7, c[0x0][0x39c] ;  /* 0x00007380ff0777ac */ /* 0x000ee60008000800 */
[----:B------:R5:W-:Y:S01]  /*b020*/  @P2 STG.E.U8 desc[UR20][R136.64], R167 ;  /* 0x000000a788002986 */ /* 0x000be2000c101114 */
[C---:B-1----:R-:W-:Y:S01]  /*b030*/  IADD3 R132, P2, PT, R138.reuse, R3, RZ ;  /* 0x000000038a847210 */ /* 0x042fe20007f5e0ff */
[----:B----4-:R-:W-:Y:S01]  /*b040*/  VIADD R139, R138, UR5 ;  /* 0x000000058a8b7c36 */ /* 0x010fe20008000000 */
[----:B------:R-:W-:-:S02]  /*b050*/  PRMT R141, R167, 0x9910, RZ ;  /* 0x00009910a78d7816 */ /* 0x000fc400000000ff */
[-C--:B------:R-:W-:Y:S01]  /*b060*/  LEA.HI.X.SX32 R133, R138, R2.reuse, 0x1, P2 ;  /* 0x000000028a857211 */ /* 0x080fe200010f0eff */
[----:B------:R-:W-:Y:S01]  /*b070*/  VIADD R138, R0, 0x68 ;  /* 0x00000068008a7836 */ /* 0x000fe20000000000 */
[CC--:B------:R-:W-:Y:S02]  /*b080*/  IADD3 R134, P2, PT, R139.reuse, R3.reuse, RZ ;  /* 0x000000038b867210 */ /* 0x0c0fe40007f5e0ff */
[----:B------:R-:W-:Y:S02]  /*b090*/  SHF.R.S32.HI R141, RZ, 0x8, R141 ;  /* 0x00000008ff8d7819 */ /* 0x000fe4000001148d */
[C---:B------:R-:W-:Y:S01]  /*b0a0*/  LEA.HI.X.SX32 R135, R139.reuse, R2, 0x1, P2 ;  /* 0x000000028b877211 */ /* 0x040fe200010f0eff */
[----:B------:R-:W-:Y:S01]  /*b0b0*/  VIADD R139, R139, UR5 ;  /* 0x000000058b8b7c36 */ /* 0x000fe20008000000 */
[----:B--2---:R-:W-:Y:S01]  /*b0c0*/  ISETP.LT.AND P2, PT, R138, UR4, !P0 ;  /* 0x000000048a007c0c */ /* 0x004fe2000c741270 */
[----:B------:R-:W1:Y:S01]  /*b0d0*/  LDCU UR4, c[0x0][0x39c] ;  /* 0x00007380ff0477ac */ /* 0x000e620008000800 */
[----:B------:R-:W-:Y:S01]  /*b0e0*/  F2FP.SATFINITE.E4M3.F32.PACK_AB_MERGE_C R169, R169, R168, RZ ;  /* 0x000000a8a9a9723e */ /* 0x000fe200048070ff */
[----:B------:R2:W-:Y:S01]  /*b0f0*/  @P3 STG.E.U8 desc[UR20][R132.64], R141 ;  /* 0x0000008d84003986 */ /* 0x0005e2000c101114 */
[----:B0-----:R-:W-:Y:S01]  /*b100*/  ISETP.LT.AND P6, PT, R140, UR6, !P0 ;  /* 0x000000068c007c0c */ /* 0x001fe2000c7c1270 */
[----:B------:R-:W0:Y:S01]  /*b110*/  LDCU UR6, c[0x0][0x39c] ;  /* 0x00007380ff0677ac */ /* 0x000e220008000800 */
[----:B-----5:R-:W-:-:S02]  /*b120*/  IADD3 R136, P3, PT, R139, R3, RZ ;  /* 0x000000038b887210 */ /* 0x020fc40007f7e0ff */
[----:B------:R-:W-:Y:S01]  /*b130*/  PRMT R140, R169, 0x9910, RZ ;  /* 0x00009910a98c7816 */ /* 0x000fe200000000ff */
[C---:B------:R-:W-:Y:S01]  /*b140*/  VIADD R138, R139.reuse, UR5 ;  /* 0x000000058b8a7c36 */ /* 0x040fe20008000000 */
[----:B------:R-:W-:Y:S02]  /*b150*/  LEA.HI.X.SX32 R137, R139, R2, 0x1, P3 ;  /* 0x000000028b897211 */ /* 0x000fe400018f0eff */
[----:B------:R-:W-:Y:S01]  /*b160*/  SHF.R.S32.HI R139, RZ, 0x8, R140 ;  /* 0x00000008ff8b7819 */ /* 0x000fe2000001148c */
[----:B------:R4:W-:Y:S01]  /*b170*/  @P5 STG.E.U8 desc[UR20][R134.64], R169 ;  /* 0x000000a986005986 */ /* 0x0009e2000c101114 */
[----:B--2---:R-:W-:Y:S01]  /*b180*/  VIADD R133, R0, 0x6a ;  /* 0x0000006a00857836 */ /* 0x004fe20000000000 */
[----:B------:R-:W-:Y:S02]  /*b190*/  IADD3 R132, P5, PT, R138, R3, RZ ;  /* 0x000000038a847210 */ /* 0x000fe40007fbe0ff */
[----:B------:R2:W-:Y:S01]  /*b1a0*/  @P1 STG.E.U8 desc[UR20][R136.64], R139 ;  /* 0x0000008b88001986 */ /* 0x0005e2000c101114 */
[----:B------:R-:W-:Y:S01]  /*b1b0*/  VIADD R142, R0, 0x69 ;  /* 0x00000069008e7836 */ /* 0x000fe20000000000 */
[----:B------:R-:W-:-:S02]  /*b1c0*/  F2FP.SATFINITE.E4M3.F32.PACK_AB_MERGE_C R171, R171, R170, RZ ;  /* 0x000000aaabab723e */ /* 0x000fc400048070ff */
[----:B---3--:R-:W-:Y:S01]  /*b1d0*/  ISETP.LT.AND P1, PT, R133, UR7, !P0 ;  /* 0x0000000785007c0c */ /* 0x008fe2000c721270 */
[----:B------:R-:W3:Y:S01]  /*b1e0*/  LDCU UR7, c[0x0][0x39c] ;  /* 0x00007380ff0777ac */ /* 0x000ee20008000800 */
[----:B----4-:R-:W-:Y:S01]  /*b1f0*/  VIADD R134, R0, 0x6b ;  /* 0x0000006b00867836 */ /* 0x010fe20000000000 */
[C---:B------:R-:W-:Y:S01]  /*b200*/  LEA.HI.X.SX32 R133, R138.reuse, R2, 0x1, P5 ;  /* 0x000000028a857211 */ /* 0x040fe200028f0eff */
[----:B------:R-:W-:-:S03]  /*b210*/  VIADD R138, R138, UR5 ;  /* 0x000000058a8a7c36 */ /* 0x000fc60008000000 */
[----:B-1----:R-:W-:Y:S01]  /*b220*/  ISETP.LT.AND P5, PT, R134, UR4, !P0 ;  /* 0x0000000486007c0c */ /* 0x002fe2000c7a1270 */
[----:B------:R-:W1:Y:S01]  /*b230*/  LDCU UR4, c[0x0][0x39c] ;  /* 0x00007380ff0477ac */ /* 0x000e620008000800 */
[----:B0-----:R-:W-:Y:S01]  /*b240*/  ISETP.LT.AND P3, PT, R142, UR6, !P0 ;  /* 0x000000068e007c0c */ /* 0x001fe2000c761270 */
[----:B------:R0:W-:Y:S01]  /*b250*/  @P4 STG.E.U8 desc[UR20][R132.64], R171 ;  /* 0x000000ab84004986 */ /* 0x0001e2000c101114 */
[CC--:B------:R-:W-:Y:S01]  /*b260*/  IADD3 R134, P4, PT, R138.reuse, R3.reuse, RZ ;  /* 0x000000038a867210 */ /* 0x0c0fe20007f9e0ff */
[----:B------:R-:W4:Y:S01]  /*b270*/  LDCU UR6, c[0x0][0x39c] ;  /* 0x00007380ff0677ac */ /* 0x000f220008000800 */
[C---:B--2---:R-:W-:Y:S01]  /*b280*/  VIADD R139, R138.reuse, UR5 ;  /* 0x000000058a8b7c36 */ /* 0x044fe20008000000 */
[----:B------:R-:W-:Y:S02]  /*b290*/  PRMT R141, R171, 0x9910, RZ ;  /* 0x00009910ab8d7816 */ /* 0x000fe400000000ff */
[----:B------:R-:W-:Y:S02]  /*b2a0*/  LEA.HI.X.SX32 R135, R138, R2, 0x1, P4 ;  /* 0x000000028a877211 */ /* 0x000fe400020f0eff */
[----:B------:R-:W-:-:S02]  /*b2b0*/  IADD3 R136, P4, PT, R139, R3, RZ ;  /* 0x000000038b887210 */ /* 0x000fc40007f9e0ff */
[----:B------:R-:W-:Y:S01]  /*b2c0*/  SHF.R.S32.HI R141, RZ, 0x8, R141 ;  /* 0x00000008ff8d7819 */ /* 0x000fe2000001148d */
[C---:B0-----:R-:W-:Y:S01]  /*b2d0*/  VIADD R132, R0.reuse, 0x6c ;  /* 0x0000006c00847836 */ /* 0x041fe20000000000 */
[C---:B------:R-:W-:Y:S01]  /*b2e0*/  LEA.HI.X.SX32 R137, R139.reuse, R2, 0x1, P4 ;  /* 0x000000028b897211 */ /* 0x040fe200020f0eff */
[----:B------:R-:W-:Y:S01]  /*b2f0*/  VIADD R139, R139, UR5 ;  /* 0x000000058b8b7c36 */ /* 0x000fe20008000000 */
[----:B------:R-:W-:Y:S01]  /*b300*/  F2FP.SATFINITE.E4M3.F32.PACK_AB_MERGE_C R173, R173, R172, RZ ;  /* 0x000000acadad723e */ /* 0x000fe200048070ff */
[----:B------:R-:W-:Y:S01]  /*b310*/  VIADD R133, R0, 0x6d ;  /* 0x0000006d00857836 */ /* 0x000fe20000000000 */
[----:B------:R0:W-:Y:S01]  /*b320*/  @P6 STG.E.U8 desc[UR20][R134.64], R141 ;  /* 0x0000008d86006986 */ /* 0x0001e2000c101114 */
[----:B-1----:R-:W-:Y:S01]  /*b330*/  ISETP.LT.AND P4, PT, R132, UR4, !P0 ;  /* 0x0000000484007c0c */ /* 0x002fe2000c781270 */
[----:B------:R-:W1:Y:S01]  /*b340*/  LDCU UR4, c[0x0][0x39c] ;  /* 0x00007380ff0477ac */ /* 0x000e620008000800 */
[----:B------:R-:W-:Y:S02]  /*b350*/  PRMT R138, R173, 0x9910, RZ ;  /* 0x00009910ad8a7816 */ /* 0x000fe400000000ff */
[----:B------:R-:W-:Y:S01]  /*b360*/  IADD3 R132, P6, PT, R139, R3, RZ ;  /* 0x000000038b847210 */ /* 0x000fe20007fde0ff */
[----:B------:R2:W-:Y:S01]  /*b370*/  @P2 STG.E.U8 desc[UR20][R136.64], R173 ;  /* 0x000000ad88002986 */ /* 0x0005e2000c101114 */
[----:B----4-:R-:W-:Y:S01]  /*b380*/  ISETP.LT.AND P2, PT, R133, UR6, !P0 ;  /* 0x0000000685007c0c */ /* 0x010fe2000c741270 */
[----:B------:R-:W4:Y:S01]  /*b390*/  LDCU UR6, c[0x0][0x39c] ;  /* 0x00007380ff0677ac */ /* 0x000f220008000800 */
[C---:B------:R-:W-:Y:S01]  /*b3a0*/  LEA.HI.X.SX32 R133, R139.reuse, R2, 0x1, P6 ;  /* 0x000000028b857211 */ /* 0x040fe200030f0eff */
[----:B------:R-:W-:Y:S01]  /*b3b0*/  VIADD R139, R139, UR5 ;  /* 0x000000058b8b7c36 */ /* 0x000fe20008000000 */
[----:B0-----:R-:W-:-:S02]  /*b3c0*/  SHF.R.S32.HI R141, RZ, 0x8, R138 ;  /* 0x00000008ff8d7819 */ /* 0x001fc4000001148a */
[----:B------:R-:W-:Y:S01]  /*b3d0*/  F2FP.SATFINITE.E4M3.F32.PACK_AB_MERGE_C R175, R175, R174, RZ ;  /* 0x000000aeafaf723e */ /* 0x000fe200048070ff */
[C---:B------:R-:W-:Y:S02]  /*b3e0*/  VIADD R138, R139.reuse, UR5 ;  /* 0x000000058b8a7c36 */ /* 0x040fe40008000000 */
[----:B------:R0:W-:Y:S01]  /*b3f0*/  @P3 STG.E.U8 desc[UR20][R132.64], R141 ;  /* 0x0000008d84003986 */ /* 0x0001e2000c101114 */
[-C--:B------:R-:W-:Y:S02]  /*b400*/  IADD3 R134, P3, PT, R139, R3.reuse, RZ ;  /* 0x000000038b867210 */ /* 0x080fe40007f7e0ff */
[----:B--2---:R-:W-:Y:S02]  /*b410*/  PRMT R137, R175, 0x9910, RZ ;  /* 0x00009910af897816 */ /* 0x004fe400000000ff */
[----:B------:R-:W-:Y:S02]  /*b420*/  LEA.HI.X.SX32 R135, R139, R2, 0x1, P3 ;  /* 0x000000028b877211 */ /* 0x000fe400018f0eff */
[----:B------:R-:W-:Y:S01]  /*b430*/  IADD3 R136, P3, PT, R138, R3, RZ ;  /* 0x000000038a887210 */ /* 0x000fe20007f7e0ff */
[----:B------:R-:W-:-:S02]  /*b440*/  IMAD.MOV.U32 R139, RZ, RZ, R137 ;  /* 0x000000ffff8b7224 */ /* 0x000fc400078e0089 */
[----:B------:R-:W-:Y:S01]  /*b450*/  VIADD R140, R0, 0x6e ;  /* 0x0000006e008c7836 */ /* 0x000fe20000000000 */
[C---:B------:R-:W-:Y:S01]  /*b460*/  LEA.HI.X.SX32 R137, R138.reuse, R2, 0x1, P3 ;  /* 0x000000028a897211 */ /* 0x040fe200018f0eff */
[----:B------:R-:W-:Y:S01]  /*b470*/  VIADD R138, R138, UR5 ;  /* 0x000000058a8a7c36 */ /* 0x000fe20008000000 */
[----:B------:R-:W-:Y:S01]  /*b480*/  SHF.R.S32.HI R139, RZ, 0x8, R139 ;  /* 0x00000008ff8b7819 */ /* 0x000fe2000001148b */
[----:B------:R2:W-:Y:S01]  /*b490*/  @P1 STG.E.U8 desc[UR20][R134.64], R175 ;  /* 0x000000af86001986 */ /* 0x0005e2000c101114 */
[----:B---3--:R-:W-:Y:S01]  /*b4a0*/  ISETP.LT.AND P6, PT, R140, UR7, !P0 ;  /* 0x000000078c007c0c */ /* 0x008fe2000c7c1270 */
[C---:B------:R-:W-:Y:S01]  /*b4b0*/  VIADD R140, R0.reuse, 0x6f ;  /* 0x0000006f008c7836 */ /* 0x040fe20000000000 */
[----:B------:R-:W-:Y:S01]  /*b4c0*/  F2FP.SATFINITE.E4M3.F32.PACK_AB_MERGE_C R177, R177, R176, RZ ;  /* 0x000000b0b1b1723e */ /* 0x000fe200048070ff */
[----:B0-----:R-:W-:Y:S01]  /*b4d0*/  VIADD R133, R0, 0x70 ;  /* 0x0000007000857836 */ /* 0x001fe20000000000 */
[----:B------:R0:W-:Y:S01]  /*b4e0*/  @P5 STG.E.U8 desc[UR20][R136.64], R139 ;  /* 0x0000008b88005986 */ /* 0x0001e2000c101114 */
[----:B------:R-:W-:Y:S01]  /*b4f0*/  IADD3 R132, P5, PT, R138, R3, RZ ;  /* 0x000000038a847210 */ /* 0x000fe20007fbe0ff */
[----:B------:R-:W3:Y:S01]  /*b500*/  LDCU UR7, c[0x0][0x39c] ;  /* 0x00007380ff0777ac */ /* 0x000ee20008000800 */
[----:B-1----:R-:W-:-:S02]  /*b510*/  ISETP.LT.AND P1, PT, R140, UR4, !P0 ;  /* 0x000000048c007c0c */ /* 0x002fc4000c721270 */
[----:B----4-:R-:W-:Y:S01]  /*b520*/  ISETP.LT.AND P3, PT, R133, UR6, !P0 ;  /* 0x0000000685007c0c */ /* 0x010fe2000c761270 */
[----:B------:R-:W1:Y:S01]  /*b530*/  LDCU UR4, c[0x0][0x39c] ;  /* 0x00007380ff0477ac */ /* 0x000e620008000800 */
[C---:B------:R-:W-:Y:S01]  /*b540*/  LEA.HI.X.SX32 R133, R138.reuse, R2, 0x1, P5 ;  /* 0x000000028a857211 */ /* 0x040fe200028f0eff */
[----:B------:R-:W-:Y:S01]  /*b550*/  VIADD R138, R138, UR5 ;  /* 0x000000058a8a7c36 */ /* 0x000fe20008000000 */
[----:B------:R-:W-:Y:S01]  /*b560*/  PRMT R141, R177, 0x9910, RZ ;  /* 0x00009910b18d7816 */ /* 0x000fe200000000ff */
[----:B------:R-:W4:Y:S02]  /*b570*/  LDCU UR6, c[0x0][0x39c] ;  /* 0x00007380ff0677ac */ /* 0x000f240008000800 */
[----:B------:R5:W-:Y:S01]  /*b580*/  @P4 STG.E.U8 desc[UR20][R132.64], R177 ;  /* 0x000000b184004986 */ /* 0x000be2000c101114 */
[C---:B--2---:R-:W-:Y:S01]  /*b590*/  IADD3 R134, P4, PT, R138.reuse, R3, RZ ;  /* 0x000000038a867210 */ /* 0x044fe20007f9e0ff */
[----:B0-----:R-:W-:Y:S01]  /*b5a0*/  VIADD R139, R138, UR5 ;  /* 0x000000058a8b7c36 */ /* 0x001fe20008000000 */
[----:B------:R-:W-:-:S02]  /*b5b0*/  SHF.R.S32.HI R141, RZ, 0x8, R141 ;  /* 0x00000008ff8d7819 */ /* 0x000fc4000001148d */
[----:B------:R-:W-:Y:S02]  /*b5c0*/  LEA.HI.X.SX32 R135, R138, R2, 0x1, P4 ;  /* 0x000000028a877211 */ /* 0x000fe400020f0eff */
[----:B------:R-:W-:Y:S01]  /*b5d0*/  IADD3 R136, P4, PT, R139, R3, RZ ;  /* 0x000000038b887210 */ /* 0x000fe20007f9e0ff */
[C---:B------:R-:W-:Y:S01]  /*b5e0*/  VIADD R138, R0.reuse, 0x72 ;  /* 0x00000072008a7836 */ /* 0x040fe20000000000 */
[----:B------:R-:W-:Y:S02]  /*b5f0*/  F2FP.SATFINITE.E4M3.F32.PACK_AB_MERGE_C R179, R179, R178, RZ ;  /* 0x000000b2b3b3723e */ /* 0x000fe400048070ff */
[C---:B------:R-:W-:Y:S01]  /*b600*/  LEA.HI.X.SX32 R137, R139.reuse, R2, 0x1, P4 ;  /* 0x000000028b897211 */ /* 0x040fe200020f0eff */
[----:B------:R-:W-:Y:S01]  /*b610*/  VIADD R139, R139, UR5 ;  /* 0x000000058b8b7c36 */ /* 0x000fe20008000000 */
[----:B------:R0:W-:Y:S01]  /*b620*/  @P2 STG.E.U8 desc[UR20][R134.64], R141 ;  /* 0x0000008d86002986 */ /* 0x0001e2000c101114 */
[----:B------:R-:W-:Y:S01]  /*b630*/  VIADD R140, R0, 0x71 ;  /* 0x00000071008c7836 */ /* 0x000fe20000000000 */
[----:B-1----:R-:W-:Y:S01]  /*b640*/  ISETP.LT.AND P2, PT, R138, UR4, !P0 ;  /* 0x000000048a007c0c */ /* 0x002fe2000c741270 */
[----:B------:R-:W1:Y:S01]  /*b650*/  LDCU UR4, c[0x0][0x39c] ;  /* 0x00007380ff0477ac */ /* 0x000e620008000800 */
[----:B------:R-:W-:-:S02]  /*b660*/  PRMT R138, R179, 0x9910, RZ ;  /* 0x00009910b38a7816 */ /* 0x000fc400000000ff */
[C---:B-----5:R-:W-:Y:S02]  /*b670*/  IADD3 R132, P4, PT, R139.reuse, R3, RZ ;  /* 0x000000038b847210 */ /* 0x060fe40007f9e0ff */
[----:B---3--:R-:W-:Y:S01]  /*b680*/  ISETP.LT.AND P5, PT, R140, UR7, !P0 ;  /* 0x000000078c007c0c */ /* 0x008fe2000c7a1270 */
[----:B------:R-:W2:Y:S01]  /*b690*/  LDCU UR7, c[0x0][0x39c] ;  /* 0x00007380ff0777ac */ /* 0x000ea20008000800 */
[C---:B------:R-:W-:Y:S01]  /*b6a0*/  LEA.HI.X.SX32 R133, R139.reuse, R2, 0x1, P4 ;  /* 0x000000028b857211 */ /* 0x040fe200020f0eff */
[----:B------:R-:W-:Y:S01]  /*b6b0*/  VIADD R139, R139, UR5 ;  /* 0x000000058b8b7c36 */ /* 0x000fe20008000000 */
[----:B0-----:R-:W-:Y:S01]  /*b6c0*/  SHF.R.S32.HI R141, RZ, 0x8, R138 ;  /* 0x00000008ff8d7819 */ /* 0x001fe2000001148a */
[----:B------:R-:W-:Y:S01]  /*b6d0*/  VIADD R140, R0, 0x73 ;  /* 0x00000073008c7836 */ /* 0x000fe20000000000 */
[----:B------:R0:W-:Y:S01]  /*b6e0*/  @P6 STG.E.U8 desc[UR20][R136.64], R179 ;  /* 0x000000b388006986 */ /* 0x0001e2000c101114 */
[----:B------:R-:W-:-:S03]  /*b6f0*/  F2FP.SATFINITE.E4M3.F32.PACK_AB_MERGE_C R181, R181, R180, RZ ;  /* 0x000000b4b5b5723e */ /* 0x000fc600048070ff */
[----:B------:R3:W-:Y:S01]  /*b700*/  @P1 STG.E.U8 desc[UR20][R132.64], R141 ;  /* 0x0000008d84001986 */ /* 0x0007e2000c101114 */
[C---:B------:R-:W-:Y:S01]  /*b710*/  IADD3 R134, P1, PT, R139.reuse, R3, RZ ;  /* 0x000000038b867210 */ /* 0x040fe20007f3e0ff */
[----:B------:R-:W-:Y:S01]  /*b720*/  VIADD R138, R139, UR5 ;  /* 0x000000058b8a7c36 */ /* 0x000fe20008000000 */
[----:B----4-:R-:W-:Y:S01]  /*b730*/  ISETP.LT.AND P4, PT, R140, UR6, !P0 ;  /* 0x000000068c007c0c */ /* 0x010fe2000c781270 */
[----:B------:R-:W4:Y:S01]  /*b740*/  LDCU UR6, c[0x0][0x39c] ;  /* 0x00007380ff0677ac */ /* 0x000f220008000800 */
[----:B------:R-:W-:Y:S01]  /*b750*/  PRMT R140, R181, 0x9910, RZ ;  /* 0x00009910b58c7816 */ /* 0x000fe200000000ff */
[C---:B0-----:R-:W-:Y:S01]  /*b760*/  VIADD R136, R0.reuse, 0x74 ;  /* 0x0000007400887836 */ /* 0x041fe20000000000 */
[----:B------:R-:W-:Y:S01]  /*b770*/  LEA.HI.X.SX32 R135, R139, R2, 0x1, P1 ;  /* 0x000000028b877211 */ /* 0x000fe200008f0eff */
[----:B------:R-:W-:-:S03]  /*b780*/  VIADD R137, R0, 0x75 ;  /* 0x0000007500897836 */ /* 0x000fc60000000000 */
[----:B-1----:R-:W-:Y:S01]  /*b790*/  ISETP.LT.AND P1, PT, R136, UR4, !P0 ;  /* 0x0000000488007c0c */ /* 0x002fe2000c721270 */
[----:B------:R-:W-:Y:S01]  /*b7a0*/  IMAD.MOV.U32 R139, RZ, RZ, R140 ;  /* 0x000000ffff8b7224 */ /* 0x000fe200078e008c */
[CC--:B------:R-:W-:Y:S01]  /*b7b0*/  IADD3 R136, P6, PT, R138.reuse, R3.reuse, RZ ;  /* 0x000000038a887210 */ /* 0x0c0fe20007fde0ff */
[----:B------:R0:W-:Y:S01]  /*b7c0*/  @P3 STG.E.U8 desc[UR20][R134.64], R181 ;  /* 0x000000b586003986 */ /* 0x0001e2000c101114 */
[----:B--2---:R-:W-:Y:S01]  /*b7d0*/  ISETP.LT.AND P3, PT, R137, UR7, !P0 ;  /* 0x0000000789007c0c */ /* 0x004fe2000c761270 */
[----:B------:R-:W1:Y:S01]  /*b7e0*/  LDCU UR4, c[0x0][0x39c] ;  /* 0x00007380ff0477ac */ /* 0x000e620008000800 */
[CC--:B------:R-:W-:Y:S01]  /*b7f0*/  LEA.HI.X.SX32 R137, R138.reuse, R2.reuse, 0x1, P6 ;  /* 0x000000028a897211 */ /* 0x0c0fe200030f0eff */
[----:B------:R-:W-:Y:S01]  /*b800*/  VIADD R138, R138, UR5 ;  /* 0x000000058a8a7c36 */ /* 0x000fe20008000000 */
[----:B------:R-:W-:Y:S01]  /*b810*/  SHF.R.S32.HI R139, RZ, 0x8, R139 ;  /* 0x00000008ff8b7819 */ /* 0x000fe2000001148b */
[----:B---3--:R-:W-:Y:S01]  /*b820*/  VIADD R133, R0, 0x76 ;  /* 0x0000007600857836 */ /* 0x008fe20000000000 */
[----:B------:R-:W2:Y:S02]  /*b830*/  LDCU UR7, c[0x0][0x39c] ;  /* 0x00007380ff0777ac */ /* 0x000ea40008000800 */
[C---:B------:R-:W-:Y:S01]  /*b840*/  IADD3 R132, P6, PT, R138.reuse, R3, RZ ;  /* 0x000000038a847210 */ /* 0x040fe20007fde0ff */
[----:B------:R3:W-:Y:S01]  /*b850*/  @P5 STG.E.U8 desc[UR20][R136.64], R139 ;  /* 0x0000008b88005986 */ /* 0x0007e2000c101114 */
[----:B----4-:R-:W-:Y:S01]  /*b860*/  ISETP.LT.AND P5, PT, R133, UR6, !P0 ;  /* 0x0000000685007c0c */ /* 0x010fe2000c7a1270 */
[----:B------:R-:W4:Y:S01]  /*b870*/  LDCU UR6, c[0x0][0x39c] ;  /* 0x00007380ff0677ac */ /* 0x000f220008000800 */
[C---:B------:R-:W-:Y:S01]  /*b880*/  LEA.HI.X.SX32 R133, R138.reuse, R2, 0x1, P6 ;  /* 0x000000028a857211 */ /* 0x040fe200030f0eff */
[----:B------:R-:W-:Y:S01]  /*b890*/  VIADD R138, R138, UR5 ;  /* 0x000000058a8a7c36 */ /* 0x000fe20008000000 */
[----:B------:R-:W-:Y:S01]  /*b8a0*/  F2FP.SATFINITE.E4M3.F32.PACK_AB_MERGE_C R183, R183, R182, RZ ;  /* 0x000000b6b7b7723e */ /* 0x000fe200048070ff */
[----:B0-----:R-:W-:-:S03]  /*b8b0*/  VIADD R135, R0, 0x77 ;  /* 0x0000007700877836 */ /* 0x001fc60000000000 */
[----:B------:R-:W-:Y:S02]  /*b8c0*/  PRMT R141, R183, 0x9910, RZ ;  /* 0x00009910b78d7816 */ /* 0x000fe400000000ff */
[CC--:B------:R-:W-:Y:S01]  /*b8d0*/  IADD3 R134, P6, PT, R138.reuse, R3.reuse, RZ ;  /* 0x000000038a867210 */ /* 0x0c0fe20007fde0ff */
[----:B------:R0:W-:Y:S01]  /*b8e0*/  @P2 STG.E.U8 desc[UR20][R132.64], R183 ;  /* 0x000000b784002986 */ /* 0x0001e2000c101114 */
[----:B---3--:R-:W-:Y:S01]  /*b8f0*/  VIADD R139, R138, UR5 ;  /* 0x000000058a8b7c36 */ /* 0x008fe20008000000 */
[----:B-1----:R-:W-:Y:S01]  /*b900*/  ISETP.LT.AND P2, PT, R135, UR4, !P0 ;  /* 0x0000000487007c0c */ /* 0x002fe2000c741270 */
[----:B------:R-:W-:Y:S01]  /*b910*/  VIADD R137, R0, 0x78 ;  /* 0x0000007800897836 */ /* 0x000fe20000000000 */
[----:B------:R-:W-:Y:S01]  /*b920*/  LEA.HI.X.SX32 R135, R138, R2, 0x1, P6 ;  /* 0x000000028a877211 */ /* 0x000fe200030f0eff */
[----:B------:R-:W1:Y:S01]  /*b930*/  LDCU UR4, c[0x0][0x39c] ;  /* 0x00007380ff0477ac */ /* 0x000e620008000800 */
[----:B------:R-:W-:Y:S02]  /*b940*/  SHF.R.S32.HI R141, RZ, 0x8, R141 ;  /* 0x00000008ff8d7819 */ /* 0x000fe4000001148d */
[----:B------:R-:W-:Y:S01]  /*b950*/  IADD3 R136, P6, PT, R139, R3, RZ ;  /* 0x000000038b887210 */ /* 0x000fe20007fde0ff */
[----:B------:R-:W-:-:S02]  /*b960*/  VIADD R138, R0, 0x79 ;  /* 0x00000079008a7836 */ /* 0x000fc40000000000 */
[----:B------:R3:W-:Y:S01]  /*b970*/  @P4 STG.E.U8 desc[UR20][R134.64], R141 ;  /* 0x0000008d86004986 */ /* 0x0007e2000c101114 */
[----:B--2---:R-:W-:Y:S01]  /*b980*/  ISETP.LT.AND P4, PT, R137, UR7, !P0 ;  /* 0x0000000789007c0c */ /* 0x004fe2000c781270 */
[----:B------:R-:W2:Y:S01]  /*b990*/  LDCU UR7, c[0x0][0x39c] ;  /* 0x00007380ff0777ac */ /* 0x000ea20008000800 */
[C---:B------:R-:W-:Y:S01]  /*b9a0*/  LEA.HI.X.SX32 R137, R139.reuse, R2, 0x1, P6 ;  /* 0x000000028b897211 */ /* 0x040fe200030f0eff */
[----:B------:R-:W-:Y:S01]  /*b9b0*/  VIADD R139, R139, UR5 ;  /* 0x000000058b8b7c36 */ /* 0x000fe20008000000 */
[----:B------:R-:W-:Y:S02]  /*b9c0*/  F2FP.SATFINITE.E4M3.F32.PACK_AB_MERGE_C R185, R185, R184, RZ ;  /* 0x000000b8b9b9723e */ /* 0x000fe400048070ff */
[----:B----4-:R-:W-:Y:S02]  /*b9d0*/  ISETP.LT.AND P6, PT, R138, UR6, !P0 ;  /* 0x000000068a007c0c */ /* 0x010fe4000c7c1270 */
[----:B0-----:R-:W-:Y:S01]  /*b9e0*/  PRMT R133, R185, 0x9910, RZ ;  /* 0x00009910b9857816 */ /* 0x001fe200000000ff */
[----:B------:R0:W-:Y:S01]  /*b9f0*/  @P1 STG.E.U8 desc[UR20][R136.64], R185 ;  /* 0x000000b988001986 */ /* 0x0001e2000c101114 */
[CC--:B------:R-:W-:Y:S01]  /*ba00*/  IADD3 R132, P1, PT, R139.reuse, R3.reuse, RZ ;  /* 0x000000038b847210 */ /* 0x0c0fe20007f3e0ff */
[----:B------:R-:W-:Y:S01]  /*ba10*/  VIADD R138, R139, UR5 ;  /* 0x000000058b8a7c36 */ /* 0x000fe20008000000 */
[----:B------:R-:W-:Y:S01]  /*ba20*/  F2FP.SATFINITE.E4M3.F32.PACK_AB_MERGE_C R187, R187, R186, RZ ;  /* 0x000000babbbb723e */ /* 0x000fe200048070ff */
[----:B---3--:R-:W-:Y:S01]  /*ba30*/  IMAD.MOV.U32 R141, RZ, RZ, R133 ;  /* 0x000000ffff8d7224 */ /* 0x008fe200078e0085 */
[----:B------:R-:W-:Y:S01]  /*ba40*/  LEA.HI.X.SX32 R133, R139, R2, 0x1, P1 ;  /* 0x000000028b857211 */ /* 0x000fe200008f0eff */
[----:B------:R-:W-:Y:S01]  /*ba50*/  VIADD R139, R0, 0x7a ;  /* 0x0000007a008b7836 */ /* 0x000fe20000000000 */
[----:B------:R-:W-:Y:S01]  /*ba60*/  IADD3 R134, P1, PT, R138, R3, RZ ;  /* 0x000000038a867210 */ /* 0x000fe20007f3e0ff */
[----:B------:R-:W3:Y:S01]  /*ba70*/  LDCU UR6, c[0x0][0x39c] ;  /* 0x00007380ff0677ac */ /* 0x000ee20008000800 */
[----:B------:R-:W-:-:S02]  /*ba80*/  SHF.R.S32.HI R141, RZ, 0x8, R141 ;  /* 0x00000008ff8d7819 */ /* 0x000fc4000001148d */
[C---:B------:R-:W-:Y:S02]  /*ba90*/  LEA.HI.X.SX32 R135, R138.reuse, R2, 0x1, P1 ;  /* 0x000000028a877211 */ /* 0x040fe400008f0eff */
[----:B-1----:R-:W-:Y:S01]  /*baa0*/  ISETP.LT.AND P1, PT, R139, UR4, !P0 ;  /* 0x000000048b007c0c */ /* 0x002fe2000c721270 */
[----:B------:R-:W1:Y:S01]  /*bab0*/  LDCU UR4, c[0x0][0x39c] ;  /* 0x00007380ff0477ac */ /* 0x000e620008000800 */
        /* <DEDUP_REMOVED lines=10> */
[C---:B0-----:R-:W-:Y:S02]  /*bb60*/  VIADD R134, R0.reuse, 0x7d ;  /* 0x0000007d00867836 */ /* 0x041fe40000000000 */
[----:B------:R0:W-:Y:S01]  /*bb70*/  @P2 STG.E.U8 desc[UR20][R136.64], R141 ;  /* 0x0000008d88002986 */ /* 0x0001e2000c101114 */
[----:B--2---:R-:W-:Y:S01]  /*bb80*/  ISETP.LT.AND P2, PT, R133, UR7, !P0 ;  /* 0x0000000785007c0c */ /* 0x004fe2000c741270 */
[----:B------:R-:W-:Y:S01]  /*bb90*/  VIADD R142, R0, 0x7b ;  /* 0x0000007b008e7836 */ /* 0x000fe20000000000 */
[C---:B------:R-:W-:Y:S01]  /*bba0*/  LEA.HI.X.SX32 R133, R139.reuse, R2, 0x1, P5 ;  /* 0x000000028b857211 */ /* 0x040fe200028f0eff */
[----:B------:R-:W-:Y:S01]  /*bbb0*/  VIADD R139, R139, UR5 ;  /* 0x000000058b8b7c36 */ /* 0x000fe20008000000 */
[----:B------:R-:W-:Y:S01]  /*bbc0*/  F2FP.SATFINITE.E4M3.F32.PACK_AB_MERGE_C R189, R189, R188, RZ ;  /* 0x000000bcbdbd723e */ /* 0x000fe200048070ff */
[----:B------:R-:W2:Y:S01]  /*bbd0*/  LDCU UR7, c[0x0][0x39c] ;  /* 0x00007380ff0777ac */ /* 0x000ea20008000800 */
[----:B-1----:R-:W-:Y:S01]  /*bbe0*/  ISETP.LT.AND P5, PT, R134, UR4, !P0 ;  /* 0x0000000486007c0c */ /* 0x002fe2000c7a1270 */
[----:B------:R-:W1:Y:S01]  /*bbf0*/  LDCU UR4, c[0x0][0x39c] ;  /* 0x00007380ff0477ac */ /* 0x000e620008000800 */
[----:B------:R-:W-:Y:S01]  /*bc00*/  PRMT R135, R189, 0x9910, RZ ;  /* 0x00009910bd877816 */ /* 0x000fe200000000ff */
[----:B------:R4:W-:Y:S01]  /*bc10*/  @P4 STG.E.U8 desc[UR20][R132.64], R189 ;  /* 0x000000bd84004986 */ /* 0x0009e2000c101114 */
[----:B---3--:R-:W-:Y:S01]  /*bc20*/  ISETP.LT.AND P3, PT, R142, UR6, !P0 ;  /* 0x000000068e007c0c */ /* 0x008fe2000c761270 */
[----:B------:R-:W3:Y:S01]  /*bc30*/  LDCU UR6, c[0x0][0x39c] ;  /* 0x00007380ff0677ac */ /* 0x000ee20008000800 */
        /* <DEDUP_REMOVED lines=8> */
[----:B------:R-:W-:Y:S01]  /*bcc0*/  VIADD R138, R138, UR5 ;  /* 0x000000058a8a7c36 */ /* 0x000fe20008000000 */
[----:B------:R-:W-:Y:S01]  /*bcd0*/  F2FP.SATFINITE.E4M3.F32.PACK_AB_MERGE_C R191, R191, R190, RZ ;  /* 0x000000bebfbf723e */ /* 0x000fe200048070ff */
[----:B------:R-:W-:Y:S01]  /*bce0*/  VIADD R133, R0, 0x7f ;  /* 0x0000007f00857836 */ /* 0x000fe20000000000 */
[----:B------:R0:W-:Y:S01]  /*bcf0*/  @P6 STG.E.U8 desc[UR20][R134.64], R139 ;  /* 0x0000008b86006986 */ /* 0x0001e2000c101114 */
[----:B-1----:R-:W-:-:S02]  /*bd00*/  ISETP.LT.AND P4, PT, R132, UR4, !P0 ;  /* 0x0000000484007c0c */ /* 0x002fc4000c781270 */
[----:B------:R-:W-:Y:S02]  /*bd10*/  F2FP.SATFINITE.E4M3.F32.PACK_AB_MERGE_C R193, R193, R192, RZ ;  /* 0x000000c0c1c1723e */ /* 0x000fe400048070ff */
[----:B------:R-:W-:Y:S01]  /*bd20*/  PRMT R141, R191, 0x9910, RZ ;  /* 0x00009910bf8d7816 */ /* 0x000fe200000000ff */
[----:B------:R1:W-:Y:S01]  /*bd30*/  @P1 STG.E.U8 desc[UR20][R136.64], R191 ;  /* 0x000000bf88001986 */ /* 0x0003e2000c101114 */
[----:B------:R-:W-:Y:S01]  /*bd40*/  IADD3 R132, P6, PT, R138, R3, RZ ;  /* 0x000000038a847210 */ /* 0x000fe20007fde0ff */
[----:B------:R-:W-:Y:S01]  /*bd50*/  VIADD R140, R0, 0x80 ;  /* 0x00000080008c7836 */ /* 0x000fe20000000000 */
[----:B---3--:R-:W-:Y:S01]  /*bd60*/  ISETP.LT.AND P1, PT, R133, UR6, !P0 ;  /* 0x0000000685007c0c */ /* 0x008fe2000c721270 */
[----:B------:R-:W3:Y:S01]  /*bd70*/  LDCU UR6, c[0x0][0x39c] ;  /* 0x00007380ff0677ac */ /* 0x000ee20008000800 */
[C---:B------:R-:W-:Y:S01]  /*bd80*/  LEA.HI.X.SX32 R133, R138.reuse, R2, 0x1, P6 ;  /* 0x000000028a857211 */ /* 0x040fe200030f0eff */
[----:B------:R-:W-:Y:S01]  /*bd90*/  VIADD R138, R138, UR5 ;  /* 0x000000058a8a7c36 */ /* 0x000fe20008000000 */
[----:B------:R-:W-:Y:S01]  /*bda0*/  SHF.R.S32.HI R141, RZ, 0x8, R141 ;  /* 0x00000008ff8d7819 */ /* 0x000fe2000001148d */
[----:B------:R-:W4:Y:S02]  /*bdb0*/  LDCU UR4, c[0x0][0x39c] ;  /* 0x00007380ff0477ac */ /* 0x000f240008000800 */
[----:B0-----:R-:W-:-:S02]  /*bdc0*/  VIADD R139, R138, UR5 ;  /* 0x000000058a8b7c36 */ /* 0x001fc40008000000 */
[----:B------:R0:W-:Y:S01]  /*bdd0*/  @P3 STG.E.U8 desc[UR20][R132.64], R141 ;  /* 0x0000008d84003986 */ /* 0x0001e2000c101114 */
[CC--:B------:R-:W-:Y:S02]  /*bde0*/  IADD3 R134, P3, PT, R138.reuse, R3.reuse, RZ ;  /* 0x000000038a867210 */ /* 0x0c0fe40007f7e0ff */
[----:B-1----:R-:W-:Y:S02]  /*bdf0*/  PRMT R137, R193, 0x9910, RZ ;  /* 0x00009910c1897816 */ /* 0x002fe400000000ff */
[-C--:B------:R-:W-:Y:S02]  /*be00*/  LEA.HI.X.SX32 R135, R138, R2.reuse, 0x1, P3 ;  /* 0x000000028a877211 */ /* 0x080fe400018f0eff */
[C---:B------:R-:W-:Y:S01]  /*be10*/  IADD3 R136, P3, PT, R139.reuse, R3, RZ ;  /* 0x000000038b887210 */ /* 0x040fe20007f7e0ff */
[----:B------:R-:W-:Y:S01]  /*be20*/  IMAD.MOV.U32 R138, RZ, RZ, R137 ;  /* 0x000000ffff8a7224 */ /* 0x000fe200078e0089 */
[----:B--2---:R-:W-:Y:S01]  /*be30*/  ISETP.LT.AND P6, PT, R140, UR7, !P0 ;  /* 0x000000078c007c0c */ /* 0x004fe2000c7c1270 */
[----:B------:R-:W1:Y:S01]  /*be40*/  LDCU UR7, c[0x0][0x39c] ;  /* 0x00007380ff0777ac */ /* 0x000e620008000800 */
        /* <DEDUP_REMOVED lines=9> */
[----:B---3--:R-:W-:Y:S01]  /*bee0*/  ISETP.LT.AND P3, PT, R133, UR6, !P0 ;  /* 0x0000000685007c0c */ /* 0x008fe2000c761270 */
[----:B------:R-:W-:Y:S01]  /*bef0*/  VIADD R138, R0, 0x83 ;  /* 0x00000083008a7836 */ /* 0x000fe20000000000 */
[----:B----4-:R-:W-:Y:S01]  /*bf00*/  ISETP.LT.AND P2, PT, R140, UR4, !P0 ;  /* 0x000000048c007c0c */ /* 0x010fe2000c741270 */
[----:B------:R-:W3:Y:S01]  /*bf10*/  LDCU UR4, c[0x0][0x39c] ;  /* 0x00007380ff0477ac */ /* 0x000ee20008000800 */
[C---:B------:R-:W-:Y:S01]  /*bf20*/  LEA.HI.X.SX32 R133, R139.reuse, R2, 0x1, P5 ;  /* 0x000000028b857211 */ /* 0x040fe200028f0eff */
[----:B------:R-:W-:Y:S01]  /*bf30*/  VIADD R139, R139, UR5 ;  /* 0x000000058b8b7c36 */ /* 0x000fe20008000000 */
[----:B0-----:R-:W-:Y:S01]  /*bf40*/  PRMT R135, R195, 0x9910, RZ ;  /* 0x00009910c3877816 */ /* 0x001fe200000000ff */
[----:B------:R-:W0:Y:S01]  /*bf50*/  LDCU UR6, c[0x0][0x39c] ;  /* 0x00007380ff0677ac */ /* 0x000e220008000800 */
[----:B-1----:R-:W-:Y:S01]  /*bf60*/  ISETP.LT.AND P5, PT, R138, UR7, !P0 ;  /* 0x000000078a007c0c */ /* 0x002fe2000c7a1270 */
[----:B------:R1:W-:Y:S01]  /*bf70*/  @P4 STG.E.U8 desc[UR20][R132.64], R195 ;  /* 0x000000c384004986 */ /* 0x0003e2000c101114 */
[----:B------:R-:W-:Y:S01]  /*bf80*/  IADD3 R134, P4, PT, R139, R3, RZ ;  /* 0x000000038b867210 */ /* 0x000fe20007f9e0ff */
[----:B--2---:R-:W-:Y:S01]  /*bf90*/  IMAD.MOV.U32 R136, RZ, RZ, R135 ;  /* 0x000000ffff887224 */ /* 0x004fe200078e0087 */
[----:B------:R-:W-:Y:S01]  /*bfa0*/  F2FP.SATFINITE.E4M3.F32.PACK_AB_MERGE_C R141, R69, R68, RZ ;  /* 0x00000044458d723e */ /* 0x000fe200048070ff */
[C---:B------:R-:W-:Y:S01]  /*bfb0*/  VIADD R138, R139.reuse, UR5 ;  /* 0x000000058b8a7c36 */ /* 0x040fe20008000000 */
[----:B------:R-:W-:Y:S01]  /*bfc0*/  LEA.HI.X.SX32 R135, R139, R2, 0x1, P4 ;  /* 0x000000028b877211 */ /* 0x000fe200020f0eff */
[----:B------:R-:W2:Y:S01]  /*bfd0*/  LDCU UR7, c[0x0][0x39c] ;  /* 0x00007380ff0777ac */ /* 0x000ea20008000800 */
[----:B------:R-:W-:-:S02]  /*bfe0*/  SHF.R.S32.HI R139, RZ, 0x8, R136 ;  /* 0x00000008ff8b7819 */ /* 0x000fc40000011488 */
[----:B------:R-:W-:Y:S01]  /*bff0*/  IADD3 R136, P4, PT, R138, R3, RZ ;  /* 0x000000038a887210 */ /* 0x000fe20007f9e0ff */
[----:B------:R-:W-:-:S03]  /*c000*/  VIADD R68, R0, 0x84 ;  /* 0x0000008400447836 */ /* 0x000fc60000000000 */
[C---:B------:R-:W-:Y:S01]  /*c010*/  LEA.HI.X.SX32 R137, R138.reuse, R2, 0x1, P4 ;  /* 0x000000028a897211 */ /* 0x040fe200020f0eff */
[----:B------:R-:W-:Y:S01]  /*c020*/  VIADD R138, R138, UR5 ;  /* 0x000000058a8a7c36 */ /* 0x000fe20008000000 */
[----:B------:R4:W-:Y:S01]  /*c030*/  @P1 STG.E.U8 desc[UR20][R134.64], R139 ;  /* 0x0000008b86001986 */ /* 0x0009e2000c101114 */
[----:B---3--:R-:W-:Y:S01]  /*c040*/  ISETP.LT.AND P1, PT, R68, UR4, !P0 ;  /* 0x0000000444007c0c */ /* 0x008fe2000c721270 */
[----:B------:R-:W3:Y:S01]  /*c050*/  LDCU UR4, c[0x0][0x39c] ;  /* 0x00007380ff0477ac */ /* 0x000ee20008000800 */
[----:B-1----:R-:W-:Y:S02]  /*c060*/  PRMT R132, R141, 0x9910, RZ ;  /* 0x000099108d847816 */ /* 0x002fe400000000ff */
[----:B------:R-:W-:Y:S01]  /*c070*/  IADD3 R68, P4, PT, R138, R3, RZ ;  /* 0x000000038a447210 */ /* 0x000fe20007f9e0ff */
[----:B------:R-:W-:-:S03]  /*c080*/  VIADD R133, R0, 0x85 ;  /* 0x0000008500857836 */ /* 0x000fc60000000000 */
[C---:B------:R-:W-:Y:S01]  /*c090*/  LEA.HI.X.SX32 R69, R138.reuse, R2, 0x1, P4 ;  /* 0x000000028a457211 */ /* 0x040fe200020f0eff */
[----:B------:R-:W-:Y:S01]  /*c0a0*/  VIADD R138, R138, UR5 ;  /* 0x000000058a8a7c36 */ /* 0x000fe20008000000 */
[----:B----4-:R-:W-:Y:S01]  /*c0b0*/  SHF.R.S32.HI R135, RZ, 0x8, R132 ;  /* 0x00000008ff877819 */ /* 0x010fe20000011484 */
[----:B------:R1:W-:Y:S01]  /*c0c0*/  @P6 STG.E.U8 desc[UR20][R136.64], R141 ;  /* 0x0000008d88006986 */ /* 0x0003e2000c101114 */
[----:B------:R-:W-:Y:S01]  /*c0d0*/  F2FP.SATFINITE.E4M3.F32.PACK_AB_MERGE_C R139, R71, R70, RZ ;  /* 0x00000046478b723e */ /* 0x000fe200048070ff */
[----:B------:R-:W-:Y:S02]  /*c0e0*/  VIADD R132, R0, 0x86 ;  /* 0x0000008600847836 */ /* 0x000fe40000000000 */
[----:B------:R4:W-:Y:S01]  /*c0f0*/  @P2 STG.E.U8 desc[UR20][R68.64], R135 ;  /* 0x0000008744002986 */ /* 0x0009e2000c101114 */
[CC--:B------:R-:W-:Y:S01]  /*c100*/  IADD3 R70, P2, PT, R138.reuse, R3.reuse, RZ ;  /* 0x000000038a467210 */ /* 0x0c0fe20007f5e0ff */
[C---:B------:R-:W-:Y:S01]  /*c110*/  VIADD R134, R138.reuse, UR5 ;  /* 0x000000058a867c36 */ /* 0x040fe20008000000 */
[----:B0-----:R-:W-:Y:S01]  /*c120*/  ISETP.LT.AND P4, PT, R133, UR6, !P0 ;  /* 0x0000000685007c0c */ /* 0x001fe2000c781270 */
[----:B------:R-:W0:Y:S01]  /*c130*/  LDCU UR6, c[0x0][0x39c] ;  /* 0x00007380ff0677ac */ /* 0x000e220008000800 */
[----:B------:R-:W-:Y:S01]  /*c140*/  LEA.HI.X.SX32 R71, R138, R2, 0x1, P2 ;  /* 0x000000028a477211 */ /* 0x000fe200010f0eff */
[----:B------:R-:W-:Y:S01]  /*c150*/  VIADD R133, R0, 0x87 ;  /* 0x0000008700857836 */ /* 0x000fe20000000000 */
[----:B---3--:R-:W-:Y:S01]  /*c160*/  ISETP.LT.AND P2, PT, R132, UR4, !P0 ;  /* 0x0000000484007c0c */ /* 0x008fe2000c741270 */
[----:B------:R-:W3:Y:S01]  /*c170*/  LDCU UR4, c[0x0][0x39c] ;  /* 0x00007380ff0477ac */ /* 0x000ee20008000800 */
[----:B------:R-:W-:Y:S01]  /*c180*/  IADD3 R132, P6, PT, R134, R3, RZ ;  /* 0x0000000386847210 */ /* 0x000fe20007fde0ff */
[----:B------:R5:W-:Y:S01]  /*c190*/  @P3 STG.E.U8 desc[UR20][R70.64], R139 ;  /* 0x0000008b46003986 */ /* 0x000be2000c101114 */
[----:B-1----:R-:W-:-:S02]  /*c1a0*/  PRMT R136, R139, 0x9910, RZ ;  /* 0x000099108b887816 */ /* 0x002fc400000000ff */
[----:B--2---:R-:W-:Y:S01]  /*c1b0*/  ISETP.LT.AND P3, PT, R133, UR7, !P0 ;  /* 0x0000000785007c0c */ /* 0x004fe2000c761270 */
[----:B----4-:R-:W-:Y:S01]  /*c1c0*/  VIADD R69, R0, 0x88 ;  /* 0x0000008800457836 */ /* 0x010fe20000000000 */
[C---:B------:R-:W-:Y:S01]  /*c1d0*/  LEA.HI.X.SX32 R133, R134.reuse, R2, 0x1, P6 ;  /* 0x0000000286857211 */ /* 0x040fe200030f0eff */
[----:B------:R-:W-:Y:S01]  /*c1e0*/  VIADD R134, R134, UR5 ;  /* 0x0000000586867c36 */ /* 0x000fe20008000000 */
[----:B------:R-:W-:Y:S01]  /*c1f0*/  SHF.R.S32.HI R135, RZ, 0x8, R136 ;  /* 0x00000008ff877819 */ /* 0x000fe20000011488 */
[----:B------:R-:W1:Y:S01]  /*c200*/  LDCU UR7, c[0x0][0x39c] ;  /* 0x00007380ff0777ac */ /* 0x000e620008000800 */
[----:B------:R-:W-:Y:S02]  /*c210*/  F2FP.SATFINITE.E4M3.F32.PACK_AB_MERGE_C R137, R73, R72, RZ ;  /* 0x000000484989723e */ /* 0x000fe400048070ff */
[-C--:B------:R-:W-:Y:S01]  /*c220*/  IADD3 R68, P6, PT, R134, R3.reuse, RZ ;  /* 0x0000000386447210 */ /* 0x080fe20007fde0ff */
[----:B------:R2:W-:Y:S01]  /*c230*/  @P5 STG.E.U8 desc[UR20][R132.64], R135 ;  /* 0x0000008784005986 */ /* 0x0005e2000c101114 */
[----:B0-----:R-:W-:Y:S01]  /*c240*/  ISETP.LT.AND P5, PT, R69, UR6, !P0 ;  /* 0x0000000645007c0c */ /* 0x001fe2000c7a1270 */
[----:B-----5:R-:W-:Y:S01]  /*c250*/  VIADD R71, R0, 0x89 ;  /* 0x0000008900477836 */ /* 0x020fe20000000000 */
[C---:B------:R-:W-:Y:S01]  /*c260*/  LEA.HI.X.SX32 R69, R134.reuse, R2, 0x1, P6 ;  /* 0x0000000286457211 */ /* 0x040fe200030f0eff */
[----:B------:R-:W-:Y:S01]  /*c270*/  VIADD R134, R134, UR5 ;  /* 0x0000000586867c36 */ /* 0x000fe20008000000 */
[----:B------:R-:W-:Y:S01]  /*c280*/  PRMT R72, R137, 0x9910, RZ ;  /* 0x0000991089487816 */ /* 0x000fe200000000ff */
[----:B------:R-:W-:Y:S01]  /*c290*/  VIADD R73, R0, 0x8a ;  /* 0x0000008a00497836 */ /* 0x000fe20000000000 */
[----:B------:R-:W-:Y:S01]  /*c2a0*/  F2FP.SATFINITE.E4M3.F32.PACK_AB_MERGE_C R75, R75, R74, RZ ;  /* 0x0000004a4b4b723e */ /* 0x000fe200048070ff */
[----:B------:R-:W0:Y:S01]  /*c2b0*/  LDCU UR6, c[0x0][0x39c] ;  /* 0x00007380ff0677ac */ /* 0x000e220008000800 */
[C---:B------:R-:W-:Y:S01]  /*c2c0*/  IADD3 R70, P6, PT, R134.reuse, R3, RZ ;  /* 0x0000000386467210 */ /* 0x040fe20007fde0ff */
[----:B--2---:R-:W-:Y:S01]  /*c2d0*/  IMAD.MOV.U32 R133, RZ, RZ, R72 ;  /* 0x000000ffff857224 */ /* 0x004fe200078e0048 */
[----:B------:R2:W-:Y:S01]  /*c2e0*/  @P1 STG.E.U8 desc[UR20][R68.64], R137 ;  /* 0x0000008944001986 */ /* 0x0005e2000c101114 */
[C---:B------:R-:W-:Y:S01]  /*c2f0*/  VIADD R132, R134.reuse, UR5 ;  /* 0x0000000586847c36 */ /* 0x040fe20008000000 */
[----:B---3--:R-:W-:Y:S01]  /*c300*/  ISETP.LT.AND P1, PT, R71, UR4, !P0 ;  /* 0x0000000447007c0c */ /* 0x008fe2000c721270 */
[----:B------:R-:W3:Y:S01]  /*c310*/  LDCU UR4, c[0x0][0x39c] ;  /* 0x00007380ff0477ac */ /* 0x000ee20008000800 */
[----:B------:R-:W-:-:S02]  /*c320*/  LEA.HI.X.SX32 R71, R134, R2, 0x1, P6 ;  /* 0x0000000286477211 */ /* 0x000fc400030f0eff */
[----:B------:R-:W-:Y:S02]  /*c330*/  SHF.R.S32.HI R133, RZ, 0x8, R133 ;  /* 0x00000008ff857819 */ /* 0x000fe40000011485 */
[----:B------:R-:W-:-:S03]  /*c340*/  IADD3 R72, P6, PT, R132, R3, RZ ;  /* 0x0000000384487210 */ /* 0x000fc60007fde0ff */
[----:B------:R4:W-:Y:S01]  /*c350*/  @P4 STG.E.U8 desc[UR20][R70.64], R133 ;  /* 0x0000008546004986 */ /* 0x0009e2000c101114 */
[----:B-1----:R-:W-:Y:S02]  /*c360*/  ISETP.LT.AND P4, PT, R73, UR7, !P0 ;  /* 0x0000000749007c0c */ /* 0x002fe4000c781270 */
[----:B------:R-:W-:Y:S02]  /*c370*/  F2FP.SATFINITE.E4M3.F32.PACK_AB_MERGE_C R135, R77, R76, RZ ;  /* 0x0000004c4d87723e */ /* 0x000fe400048070ff */
[C---:B------:R-:W-:Y:S01]  /*c380*/  LEA.HI.X.SX32 R73, R132.reuse, R2, 0x1, P6 ;  /* 0x0000000284497211 */ /* 0x040fe200030f0eff */
[----:B------:R-:W-:Y:S01]  /*c390*/  VIADD R132, R132, UR5 ;  /* 0x0000000584847c36 */ /* 0x000fe20008000000 */
[----:B------:R-:W1:Y:S03]  /*c3a0*/  LDCU UR7, c[0x0][0x39c] ;  /* 0x00007380ff0777ac */ /* 0x000e660008000800 */
[----:B------:R5:W-:Y:S01]  /*c3b0*/  @P2 STG.E.U8 desc[UR20][R72.64], R75 ;  /* 0x0000004b48002986 */ /* 0x000be2000c101114 */
[C---:B--2---:R-:W-:Y:S01]  /*c3c0*/  IADD3 R68, P2, PT, R132.reuse, R3, RZ ;  /* 0x0000000384447210 */ /* 0x044fe20007f5e0ff */
[----:B------:R-:W-:-:S02]  /*c3d0*/  VIADD R74, R132, UR5 ;  /* 0x00000005844a7c36 */ /* 0x000fc40008000000 */
[----:B------:R-:W-:Y:S01]  /*c3e0*/  VIADD R76, R0, 0x8c ;  /* 0x0000008c004c7836 */ /* 0x000fe20000000000 */
[-C--:B------:R-:W-:Y:S02]  /*c3f0*/  LEA.HI.X.SX32 R69, R132, R2.reuse, 0x1, P2 ;  /* 0x0000000284457211 */ /* 0x080fe400010f0eff */
[-C--:B----4-:R-:W-:Y:S02]  /*c400*/  IADD3 R70, P2, PT, R74, R3.reuse, RZ ;  /* 0x000000034a467210 */ /* 0x090fe40007f5e0ff */
[----:B------:R-:W-:Y:S01]  /*c410*/  PRMT R77, R75, 0x9910, RZ ;  /* 0x000099104b4d7816 */ /* 0x000fe200000000ff */
[----:B------:R-:W-:Y:S01]  /*c420*/  VIADD R134, R0, 0x8b ;  /* 0x0000008b00867836 */ /* 0x000fe20000000000 */
[----:B------:R-:W-:Y:S02]  /*c430*/  LEA.HI.X.SX32 R71, R74, R2, 0x1, P2 ;  /* 0x000000024a477211 */ /* 0x000fe400010f0eff */
[----:B---3--:R-:W-:Y:S01]  /*c440*/  ISETP.LT.AND P2, PT, R76, UR4, !P0 ;  /* 0x000000044c007c0c */ /* 0x008fe2000c741270 */
[----:B------:R-:W2:Y:S01]  /*c450*/  LDCU UR4, c[0x0][0x39c] ;  /* 0x00007380ff0477ac */ /* 0x000ea20008000800 */
[----:B------:R-:W-:Y:S01]  /*c460*/  SHF.R.S32.HI R77, RZ, 0x8, R77 ;  /* 0x00000008ff4d7819 */ /* 0x000fe2000001144d */
[----:B------:R-:W-:Y:S01]  /*c470*/  VIADD R74, R74, UR5 ;  /* 0x000000054a4a7c36 */ /* 0x000fe20008000000 */
[----:B0-----:R-:W-:Y:S01]  /*c480*/  ISETP.LT.AND P6, PT, R134, UR6, !P0 ;  /* 0x0000000686007c0c */ /* 0x001fe2000c7c1270 */
[----:B------:R-:W0:Y:S01]  /*c490*/  LDCU UR6, c[0x0][0x39c] ;  /* 0x00007380ff0677ac */ /* 0x000e220008000800 */
[----:B------:R-:W-:Y:S01]  /*c4a0*/  PRMT R76, R135, 0x9910, RZ ;  /* 0x00009910874c7816 */ /* 0x000fe200000000ff */
[----:B------:R3:W-:Y:S01]  /*c4b0*/  @P3 STG.E.U8 desc[UR20][R68.64], R77 ;  /* 0x0000004d44003986 */ /* 0x0007e2000c101114 */
[C---:B-----5:R-:W-:Y:S01]  /*c4c0*/  IADD3 R72, P3, PT, R74.reuse, R3, RZ ;  /* 0x000000034a487210 */ /* 0x060fe20007f7e0ff */
[----:B------:R-:W-:-:S03]  /*c4d0*/  VIADD R75, R74, UR5 ;  /* 0x000000054a4b7c36 */ /* 0x000fc60008000000 */
[-C--:B------:R-:W-:Y:S01]  /*c4e0*/  LEA.HI.X.SX32 R73, R74, R2.reuse, 0x1, P3 ;  /* 0x000000024a497211 */ /* 0x080fe200018f0eff */
[----:B------:R4:W-:Y:S01]  /*c4f0*/  @P5 STG.E.U8 desc[UR20][R70.64], R135 ;  /* 0x0000008746005986 */ /* 0x0009e2000c101114 */
[----:B---3--:R-:W-:Y:S01]  /*c500*/  SHF.R.S32.HI R77, RZ, 0x8, R76 ;  /* 0x00000008ff4d7819 */ /* 0x008fe2000001144c */
[C---:B------:R-:W-:Y:S01]  /*c510*/  VIADD R69, R0.reuse, 0x8e ;  /* 0x0000008e00457836 */ /* 0x040fe20000000000 */
[-C--:B------:R-:W-:Y:S01]  /*c520*/  IADD3 R68, P5, PT, R75, R3.reuse, RZ ;  /* 0x000000034b447210 */ /* 0x080fe20007fbe0ff */
[C---:B----4-:R-:W-:Y:S02]  /*c530*/  VIADD R70, R0.reuse, 0x8f ;  /* 0x0000008f00467836 */ /* 0x050fe40000000000 */
[----:B------:R3:W-:Y:S01]  /*c540*/  @P1 STG.E.U8 desc[UR20][R72.64], R77 ;  /* 0x0000004d48001986 */ /* 0x0007e2000c101114 */
[----:B-1----:R-:W-:Y:S01]  /*c550*/  ISETP.LT.AND P1, PT, R69, UR7, !P0 ;  /* 0x0000000745007c0c */ /* 0x002fe2000c721270 */
[----:B------:R-:W-:Y:S01]  /*c560*/  VIADD R132, R0, 0x8d ;  /* 0x0000008d00847836 */ /* 0x000fe20000000000 */
[C---:B------:R-:W-:Y:S01]  /*c570*/  LEA.HI.X.SX32 R69, R75.reuse, R2, 0x1, P5 ;  /* 0x000000024b457211 */ /* 0x040fe200028f0eff */
[----:B------:R-:W-:Y:S01]  /*c580*/  VIADD R75, R75, UR5 ;  /* 0x000000054b4b7c36 */ /* 0x000fe20008000000 */
[----:B------:R-:W-:Y:S01]  /*c590*/  F2FP.SATFINITE.E4M3.F32.PACK_AB_MERGE_C R79, R79, R78, RZ ;  /* 0x0000004e4f4f723e */ /* 0x000fe200048070ff */
[----:B------:R-:W1:Y:S01]  /*c5a0*/  LDCU UR7, c[0x0][0x39c] ;  /* 0x00007380ff0777ac */ /* 0x000e620008000800 */
[----:B--2---:R-:W-:Y:S01]  /*c5b0*/  ISETP.LT.AND P5, PT, R70, UR4, !P0 ;  /* 0x0000000446007c0c */ /* 0x004fe2000c7a1270 */
[----:B------:R-:W2:Y:S01]  /*c5c0*/  LDCU UR4, c[0x0][0x39c] ;  /* 0x00007380ff0477ac */ /* 0x000ea20008000800 */
[----:B------:R-:W-:Y:S01]  /*c5d0*/  PRMT R71, R79, 0x9910, RZ ;  /* 0x000099104f477816 */ /* 0x000fe200000000ff */
[----:B------:R4:W-:Y:S01]  /*c5e0*/  @P4 STG.E.U8 desc[UR20][R68.64], R79 ;  /* 0x0000004f44004986 */ /* 0x0009e2000c101114 */
[----:B0-----:R-:W-:Y:S01]  /*c5f0*/  ISETP.LT.AND P3, PT, R132, UR6, !P0 ;  /* 0x0000000684007c0c */ /* 0x001fe2000c761270 */
[----:B------:R-:W0:Y:S01]  /*c600*/  LDCU UR6, c[0x0][0x39c] ;  /* 0x00007380ff0677ac */ /* 0x000e220008000800 */
[C---:B------:R-:W-:Y:S01]  /*c610*/  IADD3 R70, P4, PT, R75.reuse, R3, RZ ;  /* 0x000000034b467210 */ /* 0x040fe20007f9e0ff */
[----:B------:R-:W-:-:S02]  /*c620*/  VIADD R74, R75, UR5 ;  /* 0x000000054b4a7c36 */ /* 0x000fc40008000000 */
[----:B---3--:R-:W-:Y:S01]  /*c630*/  IMAD.MOV.U32 R73, RZ, RZ, R71 ;  /* 0x000000ffff497224 */ /* 0x008fe200078e0047 */
        /* <DEDUP_REMOVED lines=15> */
[----:B0-----:R-:W-:Y:S01]  /*c730*/  ISETP.LT.AND P2, PT, R69, UR6, !P0 ;  /* 0x0000000645007c0c */ /* 0x001fe2000c741270 */
[----:B------:R-:W0:Y:S01]  /*c740*/  LDCU UR6, c[0x0][0x39c] ;  /* 0x00007380ff0677ac */ /* 0x000e220008000800 */
[C---:B------:R-:W-:Y:S01]  /*c750*/  LEA.HI.X.SX32 R69, R74.reuse, R2, 0x1, P6 ;  /* 0x000000024a457211 */ /* 0x040fe200030f0eff */
[----:B------:R-:W-:Y:S01]  /*c760*/  VIADD R74, R74, UR5 ;  /* 0x000000054a4a7c36 */ /* 0x000fe20008000000 */
[----:B------:R-:W-:Y:S01]  /*c770*/  SHF.R.S32.HI R77, RZ, 0x8, R77 ;  /* 0x00000008ff4d7819 */ /* 0x000fe2000001144d */
[----:B------:R-:W4:Y:S02]  /*c780*/  LDCU UR4, c[0x0][0x39c] ;  /* 0x00007380ff0477ac */ /* 0x000f240008000800 */
[----:B---3--:R-:W-:-:S02]  /*c790*/  VIADD R75, R74, UR5 ;  /* 0x000000054a4b7c36 */ /* 0x008fc40008000000 */
[----:B------:R3:W-:Y:S01]  /*c7a0*/  @P3 STG.E.U8 desc[UR20][R68.64], R77 ;  /* 0x0000004d44003986 */ /* 0x0007e2000c101114 */
[CC--:B------:R-:W-:Y:S02]  /*c7b0*/  IADD3 R70, P3, PT, R74.reuse, R3.reuse, RZ ;  /* 0x000000034a467210 */ /* 0x0c0fe40007f7e0ff */
[----:B--2---:R-:W-:Y:S02]  /*c7c0*/  PRMT R73, R83, 0x9910, RZ ;  /* 0x0000991053497816 */ /* 0x004fe400000000ff */
[-C--:B------:R-:W-:Y:S02]  /*c7d0*/  LEA.HI.X.SX32 R71, R74, R2.reuse, 0x1, P3 ;  /* 0x000000024a477211 */ /* 0x080fe400018f0eff */
[C---:B------:R-:W-:Y:S01]  /*c7e0*/  IADD3 R72, P3, PT, R75.reuse, R3, RZ ;  /* 0x000000034b487210 */ /* 0x040fe20007f7e0ff */
[----:B------:R-:W-:Y:S01]  /*c7f0*/  IMAD.MOV.U32 R74, RZ, RZ, R73 ;  /* 0x000000ffff4a7224 */ /* 0x000fe200078e0049 */
[----:B-1----:R-:W-:Y:S01]  /*c800*/  ISETP.LT.AND P6, PT, R76, UR7, !P0 ;  /* 0x000000074c007c0c */ /* 0x002fe2000c7c1270 */
[----:B------:R-:W1:Y:S01]  /*c810*/  LDCU UR7, c[0x0][0x39c] ;  /* 0x00007380ff0777ac */ /* 0x000e620008000800 */
[C---:B------:R-:W-:Y:S01]  /*c820*/  LEA.HI.X.SX32 R73, R75.reuse, R2, 0x1, P3 ;  /* 0x000000024b497211 */ /* 0x040fe200018f0eff */
[----:B------:R-:W-:Y:S01]  /*c830*/  VIADD R75, R75, UR5 ;  /* 0x000000054b4b7c36 */ /* 0x000fe20008000000 */
[----:B---3--:R-:W-:Y:S01]  /*c840*/  SHF.R.S32.HI R77, RZ, 0x8, R74 ;  /* 0x00000008ff4d7819 */ /* 0x008fe2000001144a */
[----:B------:R2:W-:Y:S01]  /*c850*/  @P1 STG.E.U8 desc[UR20][R70.64], R83 ;  /* 0x0000005346001986 */ /* 0x0005e2000c101114 */
[----:B------:R-:W-:-:S02]  /*c860*/  VIADD R69, R0, 0x94 ;  /* 0x0000009400457836 */ /* 0x000fc40000000000 */
[C---:B------:R-:W-:Y:S01]  /*c870*/  VIADD R76, R0.reuse, 0x93 ;  /* 0x00000093004c7836 */ /* 0x040fe20000000000 */
[----:B------:R3:W-:Y:S01]  /*c880*/  @P5 STG.E.U8 desc[UR20][R72.64], R77 ;  /* 0x0000004d48005986 */ /* 0x0007e2000c101114 */
[-C--:B------:R-:W-:Y:S02]  /*c890*/  IADD3 R68, P5, PT, R75, R3.reuse, RZ ;  /* 0x000000034b447210 */ /* 0x080fe40007fbe0ff */
[----:B------:R-:W-:Y:S02]  /*c8a0*/  F2FP.SATFINITE.E4M3.F32.PACK_AB_MERGE_C R85, R85, R84, RZ ;  /* 0x000000545555723e */ /* 0x000fe400048070ff */
[----:B0-----:R-:W-:Y:S01]  /*c8b0*/  ISETP.LT.AND P3, PT, R69, UR6, !P0 ;  /* 0x0000000645007c0c */ /* 0x001fe2000c761270 */
[----:B------:R-:W-:Y:S01]  /*c8c0*/  VIADD R74, R0, 0x95 ;  /* 0x00000095004a7836 */ /* 0x000fe20000000000 */
[----:B----4-:R-:W-:Y:S01]  /*c8d0*/  ISETP.LT.AND P1, PT, R76, UR4, !P0 ;  /* 0x000000044c007c0c */ /* 0x010fe2000c721270 */
[----:B------:R-:W0:Y:S01]  /*c8e0*/  LDCU UR4, c[0x0][0x39c] ;  /* 0x00007380ff0477ac */ /* 0x000e220008000800 */
[C---:B------:R-:W-:Y:S01]  /*c8f0*/  LEA.HI.X.SX32 R69, R75.reuse, R2, 0x1, P5 ;  /* 0x000000024b457211 */ /* 0x040fe200028f0eff */
[----:B------:R-:W-:Y:S01]  /*c900*/  VIADD R75, R75, UR5 ;  /* 0x000000054b4b7c36 */ /* 0x000fe20008000000 */
[----:B--2---:R-:W-:Y:S01]  /*c910*/  PRMT R71, R85, 0x9910, RZ ;  /* 0x0000991055477816 */ /* 0x004fe200000000ff */
[----:B------:R-:W2:Y:S01]  /*c920*/  LDCU UR6, c[0x0][0x39c] ;  /* 0x00007380ff0677ac */ /* 0x000ea20008000800 */
[----:B-1----:R-:W-:Y:S01]  /*c930*/  ISETP.LT.AND P5, PT, R74, UR7, !P0 ;  /* 0x000000074a007c0c */ /* 0x002fe2000c7a1270 */
        /* <DEDUP_REMOVED lines=13> */
[----:B0-----:R-:W-:Y:S01]  /*ca10*/  ISETP.LT.AND P2, PT, R76, UR4, !P0 ;  /* 0x000000044c007c0c */ /* 0x001fe2000c741270 */
[----:B------:R-:W0:Y:S01]  /*ca20*/  LDCU UR4, c[0x0][0x39c] ;  /* 0x00007380ff0477ac */ /* 0x000e220008000800 */
[----:B------:R-:W-:Y:S02]  /*ca30*/  PRMT R77, R87, 0x9910, RZ ;  /* 0x00009910574d7816 */ /* 0x000fe400000000ff */
[C---:B-1----:R-:W-:Y:S02]  /*ca40*/  IADD3 R68, P4, PT, R74.reuse, R3, RZ ;  /* 0x000000034a447210 */ /* 0x042fe40007f9e0ff */
        /* <DEDUP_REMOVED lines=9> */
[----:B--2---:R-:W-:Y:S01]  /*cae0*/  ISETP.LT.AND P4, PT, R76, UR6, !P0 ;  /* 0x000000064c007c0c */ /* 0x004fe2000c781270 */
[----:B------:R-:W2:Y:S01]  /*caf0*/  LDCU UR6, c[0x0][0x39c] ;  /* 0x00007380ff0677ac */ /* 0x000ea20008000800 */
[----:B------:R-:W-:Y:S01]  /*cb00*/  PRMT R76, R89, 0x9910, RZ ;  /* 0x00009910594c7816 */ /* 0x000fe200000000ff */
[----:B-1----:R-:W-:Y:S01]  /*cb10*/  VIADD R72, R0, 0x98 ;  /* 0x0000009800487836 */ /* 0x002fe20000000000 */
[----:B------:R-:W-:Y:S01]  /*cb20*/  LEA.HI.X.SX32 R71, R74, R2, 0x1, P1 ;  /* 0x000000024a477211 */ /* 0x000fe200008f0eff */
[----:B------:R-:W-:-:S03]  /*cb30*/  VIADD R73, R0, 0x99 ;  /* 0x0000009900497836 */ /* 0x000fc60000000000 */
[----:B0-----:R-:W-:Y:S01]  /*cb40*/  ISETP.LT.AND P1, PT, R72, UR4, !P0 ;  /* 0x0000000448007c0c */ /* 0x001fe2000c721270 */
[----:B------:R-:W-:Y:S01]  /*cb50*/  IMAD.MOV.U32 R74, RZ, RZ, R76 ;  /* 0x000000ffff4a7224 */ /* 0x000fe200078e004c */
[-C--:B------:R-:W-:Y:S01]  /*cb60*/  IADD3 R72, P6, PT, R75, R3.reuse, RZ ;  /* 0x000000034b487210 */ /* 0x080fe20007fde0ff */
[----:B------:R0:W-:Y:S01]  /*cb70*/  @P3 STG.E.U8 desc[UR20][R70.64], R89 ;  /* 0x0000005946003986 */ /* 0x0001e2000c101114 */
[----:B---3--:R-:W-:Y:S01]  /*cb80*/  ISETP.LT.AND P3, PT, R73, UR7, !P0 ;  /* 0x0000000749007c0c */ /* 0x008fe2000c761270 */
[----:B------:R-:W1:Y:S01]  /*cb90*/  LDCU UR4, c[0x0][0x39c] ;  /* 0x00007380ff0477ac */ /* 0x000e620008000800 */
        /* <DEDUP_REMOVED lines=8> */
[----:B--2---:R-:W-:Y:S01]  /*cc20*/  ISETP.LT.AND P5, PT, R69, UR6, !P0 ;  /* 0x0000000645007c0c */ /* 0x004fe2000c7a1270 */
[C---:B0-----:R-:W-:Y:S01]  /*cc30*/  VIADD R71, R0.reuse, 0x9b ;  /* 0x0000009b00477836 */ /* 0x041fe20000000000 */
[CC--:B------:R-:W-:Y:S01]  /*cc40*/  LEA.HI.X.SX32 R69, R75.reuse, R2.reuse, 0x1, P6 ;  /* 0x000000024b457211 */ /* 0x0c0fe200030f0eff */
[----:B------:R-:W-:Y:S01]  /*cc50*/  VIADD R75, R75, UR5 ;  /* 0x000000054b4b7c36 */ /* 0x000fe20008000000 */
[----:B------:R-:W-:Y:S01]  /*cc60*/  PRMT R74, R91, 0x9910, RZ ;  /* 0x000099105b4a7816 */ /* 0x000fe200000000ff */
[----:B------:R-:W0:Y:S03]  /*cc70*/  LDCU UR6, c[0x0][0x39c] ;  /* 0x00007380ff0677ac */ /* 0x000e260008000800 */
[-C--:B------:R-:W-:Y:S01]  /*cc80*/  IADD3 R70, P6, PT, R75, R3.reuse, RZ ;  /* 0x000000034b467210 */ /* 0x080fe20007fde0ff */
[----:B------:R2:W-:Y:S01]  /*cc90*/  @P2 STG.E.U8 desc[UR20][R68.64], R91 ;  /* 0x0000005b44002986 */ /* 0x0005e2000c101114 */
[----:B----4-:R-:W-:Y:S01]  /*cca0*/  IMAD.MOV.U32 R72, RZ, RZ, R74 ;  /* 0x000000ffff487224 */ /* 0x010fe200078e004a */
[----:B-1----:R-:W-:Y:S01]  /*ccb0*/  ISETP.LT.AND P2, PT, R71, UR4, !P0 ;  /* 0x0000000447007c0c */ /* 0x002fe2000c741270 */
[C---:B------:R-:W-:Y:S01]  /*ccc0*/  VIADD R74, R75.reuse, UR5 ;  /* 0x000000054b4a7c36 */ /* 0x040fe20008000000 */
[----:B------:R-:W-:Y:S01]  /*ccd0*/  LEA.HI.X.SX32 R71, R75, R2, 0x1, P6 ;  /* 0x000000024b477211 */ /* 0x000fe200030f0eff */
[----:B------:R-:W-:Y:S01]  /*cce0*/  VIADD R73, R0, 0x9c ;  /* 0x0000009c00497836 */ /* 0x000fe20000000000 */
[----:B------:R-:W-:Y:S01]  /*ccf0*/  SHF.R.S32.HI R75, RZ, 0x8, R72 ;  /* 0x00000008ff4b7819 */ /* 0x000fe20000011448 */
[----:B------:R-:W1:Y:S01]  /*cd00*/  LDCU UR4, c[0x0][0x39c] ;  /* 0x00007380ff0477ac */ /* 0x000e620008000800 */
        /* <DEDUP_REMOVED lines=9> */
[C---:B--2---:R-:W-:Y:S01]  /*cda0*/  IADD3 R68, P1, PT, R74.reuse, R3, RZ ;  /* 0x000000034a447210 */ /* 0x044fe20007f3e0ff */
        /* <DEDUP_REMOVED lines=8> */
[----:B-1----:R-:W-:Y:S01]  /*ce30*/  ISETP.LT.AND P1, PT, R74, UR4, !P0 ;  /* 0x000000044a007c0c */ /* 0x002fe2000c721270 */
        /* <DEDUP_REMOVED lines=235> */
[-C--:B------:R-:W-:Y:S01]  /*dcf0*/  IADD3 R70, P4, PT, R75, R3.reuse, RZ ;  /* 0x000000034b467210 */ /* 0x080fe20007f9e0ff */
[----:B--2---:R-:W-:Y:S01]  /*dd00*/  IMAD.MOV.U32 R72, RZ, RZ, R71 ;  /* 0x000000ffff487224 */ /* 0x004fe200078e0047 */
[----:B------:R-:W-:Y:S01]  /*dd10*/  F2FP.SATFINITE.E4M3.F32.PACK_AB_MERGE_C R123, R123, R122, RZ ;  /* 0x0000007a7b7b723e */ /* 0x000fe200048070ff */
[C---:B------:R-:W-:Y:S01]  /*dd20*/  VIADD R74, R75.reuse, UR5 ;  /* 0x000000054b4a7c36 */ /* 0x040fe20008000000 */
[----:B------:R-:W-:Y:S01]  /*dd30*/  LEA.HI.X.SX32 R71, R75, R2, 0x1, P4 ;  /* 0x000000024b477211 */ /* 0x000fe200020f0eff */
[----:B------:R-:W-:Y:S01]  /*dd40*/  VIADD R76, R0, 0xba ;  /* 0x000000ba004c7836 */ /* 0x000fe20000000000 */
[----:B------:R-:W-:Y:S01]  /*dd50*/  SHF.R.S32.HI R75, RZ, 0x8, R72 ;  /* 0x00000008ff4b7819 */ /* 0x000fe20000011448 */
[----:B------:R-:W2:Y:S01]  /*dd60*/  LDCU UR7, c[0x0][0x39c] ;  /* 0x00007380ff0777ac */ /* 0x000ea20008000800 */
[----:B------:R-:W-:-:S04]  /*dd70*/  IADD3 R72, P4, PT, R74, R3, RZ ;  /* 0x000000034a487210 */ /* 0x000fc80007f9e0ff */
[CC--:B------:R-:W-:Y:S01]  /*dd80*/  LEA.HI.X.SX32 R73, R74.reuse, R2.reuse, 0x1, P4 ;  /* 0x000000024a497211 */ /* 0x0c0fe200020f0eff */
[----:B------:R-:W-:Y:S01]  /*dd90*/  VIADD R74, R74, UR5 ;  /* 0x000000054a4a7c36 */ /* 0x000fe20008000000 */
[----:B------:R4:W-:Y:S01]  /*dda0*/  @P2 STG.E.U8 desc[UR20][R70.64], R75 ;  /* 0x0000004b46002986 */ /* 0x0009e2000c101114 */
[----:B---3--:R-:W-:Y:S01]  /*ddb0*/  ISETP.LT.AND P2, PT, R76, UR4, !P0 ;  /* 0x000000044c007c0c */ /* 0x008fe2000c741270 */
[----:B------:R-:W3:Y:S01]  /*ddc0*/  LDCU UR4, c[0x0][0x39c] ;  /* 0x00007380ff0477ac */ /* 0x000ee20008000800 */
        /* <DEDUP_REMOVED lines=14> */
[----:B-1----:R-:W-:Y:S01]  /*deb0*/  VIADD R72, R0, 0xbc ;  /* 0x000000bc00487836 */ /* 0x002fe20000000000 */
[----:B------:R-:W-:Y:S01]  /*dec0*/  LEA.HI.X.SX32 R71, R74, R2, 0x1, P1 ;  /* 0x000000024a477211 */ /* 0x000fe200008f0eff */
[----:B------:R-:W-:-:S03]  /*ded0*/  VIADD R73, R0, 0xbd ;  /* 0x000000bd00497836 */ /* 0x000fc60000000000 */
[----:B---3--:R-:W-:Y:S01]  /*dee0*/  ISETP.LT.AND P1, PT, R72, UR4, !P0 ;  /* 0x0000000448007c0c */ /* 0x008fe2000c721270 */
[----:B------:R-:W-:Y:S01]  /*def0*/  IMAD.MOV.U32 R74, RZ, RZ, R76 ;  /* 0x000000ffff4a7224 */ /* 0x000fe200078e004c */
[-C--:B------:R-:W-:Y:S01]  /*df00*/  IADD3 R72, P6, PT, R75, R3.reuse, RZ ;  /* 0x000000034b487210 */ /* 0x080fe20007fde0ff */
[----:B------:R1:W-:Y:S01]  /*df10*/  @P3 STG.E.U8 desc[UR20][R70.64], R125 ;  /* 0x0000007d46003986 */ /* 0x0003e2000c101114 */
[----:B--2---:R-:W-:Y:S01]  /*df20*/  ISETP.LT.AND P3, PT, R73, UR7, !P0 ;  /* 0x0000000749007c0c */ /* 0x004fe2000c761270 */
        /* <DEDUP_REMOVED lines=66> */
[----:B------:R-:W-:Y:S01]  /*e350*/  PRMT R5, R77, 0x9910, RZ ;  /* 0x000099104d057816 */ /* 0x000fe200000000ff */
[----:B------:R4:W-:Y:S01]  /*e360*/  @P4 STG.E.U8 desc[UR20][R68.64], R77 ;  /* 0x0000004d44004986 */ /* 0x0009e2000c101114 */
[----:B0-----:R-:W-:Y:S01]  /*e370*/  ISETP.LT.AND P3, PT, R78, UR6, !P0 ;  /* 0x000000064e007c0c */ /* 0x001fe2000c761270 */
[----:B------:R-:W0:Y:S01]  /*e380*/  LDCU UR6, c[0x0][0x39c] ;  /* 0x00007380ff0677ac */ /* 0x000e220008000800 */
[C---:B------:R-:W-:Y:S01]  /*e390*/  IADD3 R4, P4, PT, R74.reuse, R3, RZ ;  /* 0x000000034a047210 */ /* 0x040fe20007f9e0ff */
[C---:B--2---:R-:W-:Y:S02]  /*e3a0*/  VIADD R72, R74.reuse, UR5 ;  /* 0x000000054a487c36 */ /* 0x044fe40008000000 */
[----:B------:R-:W-:Y:S01]  /*e3b0*/  IMAD.MOV.U32 R73, RZ, RZ, R5 ;  /* 0x000000ffff497224 */ /* 0x000fe200078e0005 */
[----:B------:R-:W-:-:S02]  /*e3c0*/  LEA.HI.X.SX32 R5, R74, R2, 0x1, P4 ;  /* 0x000000024a057211 */ /* 0x000fc400020f0eff */
[-C--:B------:R-:W-:Y:S02]  /*e3d0*/  IADD3 R70, P4, PT, R72, R3.reuse, RZ ;  /* 0x0000000348467210 */ /* 0x080fe40007f9e0ff */
[----:B------:R-:W-:Y:S01]  /*e3e0*/  F2FP.SATFINITE.E4M3.F32.PACK_AB_MERGE_C R75, R7, R6, RZ ;  /* 0x00000006074b723e */ /* 0x000fe200048070ff */
[----:B------:R-:W-:Y:S01]  /*e3f0*/  VIADD R6, R0, 0xc6 ;  /* 0x000000c600067836 */ /* 0x000fe20000000000 */
[----:B------:R-:W-:Y:S02]  /*e400*/  SHF.R.S32.HI R73, RZ, 0x8, R73 ;  /* 0x00000008ff497819 */ /* 0x000fe40000011449 */
[CC--:B------:R-:W-:Y:S01]  /*e410*/  LEA.HI.X.SX32 R71, R72.reuse, R2.reuse, 0x1, P4 ;  /* 0x0000000248477211 */ /* 0x0c0fe200020f0eff */
[----:B------:R-:W-:Y:S01]  /*e420*/  VIADD R72, R72, UR5 ;  /* 0x0000000548487c36 */ /* 0x000fe20008000000 */
[----:B-1----:R-:W-:Y:S01]  /*e430*/  ISETP.LT.AND P4, PT, R6, UR4, !P0 ;  /* 0x0000000406007c0c */ /* 0x002fe2000c781270 */
[C---:B------:R-:W-:Y:S01]  /*e440*/  VIADD R7, R0.reuse, 0xc7 ;  /* 0x000000c700077836 */ /* 0x040fe20000000000 */
[----:B------:R1:W-:Y:S01]  /*e450*/  @P6 STG.E.U8 desc[UR20][R4.64], R73 ;  /* 0x0000004904006986 */ /* 0x0003e2000c101114 */
[----:B----4-:R-:W-:Y:S01]  /*e460*/  PRMT R69, R75, 0x9910, RZ ;  /* 0x000099104b457816 */ /* 0x010fe200000000ff */
[----:B------:R-:W-:Y:S01]  /*e470*/  VIADD R68, R0, 0xc8 ;  /* 0x000000c800447836 */ /* 0x000fe20000000000 */
[C---:B------:R-:W-:Y:S01]  /*e480*/  IADD3 R6, P6, PT, R72.reuse, R3, RZ ;  /* 0x0000000348067210 */ /* 0x040fe20007fde0ff */
[----:B------:R2:W-:Y:S01]  /*e490*/  @P1 STG.E.U8 desc[UR20][R70.64], R75 ;  /* 0x0000004b46001986 */ /* 0x0005e2000c101114 */
[----:B0-----:R-:W-:Y:S01]  /*e4a0*/  ISETP.LT.AND P1, PT, R7, UR6, !P0 ;  /* 0x0000000607007c0c */ /* 0x001fe2000c721270 */
[----:B------:R-:W0:Y:S01]  /*e4b0*/  LDCU UR4, c[0x0][0x39c] ;  /* 0x00007380ff0477ac */ /* 0x000e220008000800 */
[C---:B------:R-:W-:Y:S01]  /*e4c0*/  LEA.HI.X.SX32 R7, R72.reuse, R2, 0x1, P6 ;  /* 0x0000000248077211 */ /* 0x040fe200030f0eff */
[----:B------:R-:W-:Y:S01]  /*e4d0*/  VIADD R72, R72, UR5 ;  /* 0x0000000548487c36 */ /* 0x000fe20008000000 */
[----:B------:R-:W-:Y:S01]  /*e4e0*/  SHF.R.S32.HI R69, RZ, 0x8, R69 ;  /* 0x00000008ff457819 */ /* 0x000fe20000011445 */
[----:B------:R-:W4:Y:S01]  /*e4f0*/  LDCU UR6, c[0x0][0x39c] ;  /* 0x00007380ff0677ac */ /* 0x000f220008000800 */
[----:B---3--:R-:W-:Y:S01]  /*e500*/  ISETP.LT.AND P6, PT, R68, UR7, !P0 ;  /* 0x0000000744007c0c */ /* 0x008fe2000c7c1270 */
[----:B------:R-:W-:-:S02]  /*e510*/  VIADD R68, R72, UR5 ;  /* 0x0000000548447c36 */ /* 0x000fc40008000000 */
[----:B------:R3:W-:Y:S01]  /*e520*/  @P3 STG.E.U8 desc[UR20][R6.64], R69 ;  /* 0x0000004506003986 */ /* 0x0007e2000c101114 */
[CC--:B-1----:R-:W-:Y:S01]  /*e530*/  IADD3 R4, P3, PT, R72.reuse, R3.reuse, RZ ;  /* 0x0000000348047210 */ /* 0x0c2fe20007f7e0ff */
[----:B------:R-:W1:Y:S01]  /*e540*/  LDCU UR7, c[0x0][0x39c] ;  /* 0x00007380ff0777ac */ /* 0x000e620008000800 */
[----:B--2---:R-:W-:Y:S02]  /*e550*/  F2FP.SATFINITE.E4M3.F32.PACK_AB_MERGE_C R71, R9, R8, RZ ;  /* 0x000000080947723e */ /* 0x004fe400048070ff */
[----:B------:R-:W-:Y:S02]  /*e560*/  LEA.HI.X.SX32 R5, R72, R2, 0x1, P3 ;  /* 0x0000000248057211 */ /* 0x000fe400018f0eff */
[----:B------:R-:W-:Y:S02]  /*e570*/  PRMT R70, R71, 0x9910, RZ ;  /* 0x0000991047467816 */ /* 0x000fe400000000ff */
[----:B------:R-:W-:Y:S02]  /*e580*/  IADD3 R8, P3, PT, R68, R3, RZ ;  /* 0x0000000344087210 */ /* 0x000fe40007f7e0ff */
[----:B---3--:R-:W-:-:S02]  /*e590*/  SHF.R.S32.HI R69, RZ, 0x8, R70 ;  /* 0x00000008ff457819 */ /* 0x008fc40000011446 */
[C---:B------:R-:W-:Y:S01]  /*e5a0*/  LEA.HI.X.SX32 R9, R68.reuse, R2, 0x1, P3 ;  /* 0x0000000244097211 */ /* 0x040fe200018f0eff */
[----:B------:R-:W-:Y:S01]  /*e5b0*/  VIADD R68, R68, UR5 ;  /* 0x0000000544447c36 */ /* 0x000fe20008000000 */
[----:B------:R2:W-:Y:S01]  /*e5c0*/  @P2 STG.E.U8 desc[UR20][R4.64], R71 ;  /* 0x0000004704002986 */ /* 0x0005e2000c101114 */
[C---:B------:R-:W-:Y:S02]  /*e5d0*/  VIADD R72, R0.reuse, 0xc9 ;  /* 0x000000c900487836 */ /* 0x040fe40000000000 */
[----:B------:R-:W-:Y:S01]  /*e5e0*/  VIADD R7, R0, 0xca ;  /* 0x000000ca00077836 */ /* 0x000fe20000000000 */
[----:B------:R3:W-:Y:S01]  /*e5f0*/  @P5 STG.E.U8 desc[UR20][R8.64], R69 ;  /* 0x0000004508005986 */ /* 0x0007e2000c101114 */
[----:B------:R-:W-:Y:S02]  /*e600*/  IADD3 R6, P5, PT, R68, R3, RZ ;  /* 0x0000000344067210 */ /* 0x000fe40007fbe0ff */
[----:B0-----:R-:W-:Y:S01]  /*e610*/  ISETP.LT.AND P2, PT, R72, UR4, !P0 ;  /* 0x0000000448007c0c */ /* 0x001fe2000c741270 */
[----:B------:R-:W0:Y:S01]  /*e620*/  LDCU UR4, c[0x0][0x39c] ;  /* 0x00007380ff0477ac */ /* 0x000e220008000800 */
[----:B----4-:R-:W-:-:S02]  /*e630*/  ISETP.LT.AND P3, PT, R7, UR6, !P0 ;  /* 0x0000000607007c0c */ /* 0x010fc4000c761270 */
[----:B------:R-:W-:Y:S01]  /*e640*/  F2FP.SATFINITE.E4M3.F32.PACK_AB_MERGE_C R73, R11, R10, RZ ;  /* 0x0000000a0b49723e */ /* 0x000fe200048070ff */
[----:B------:R-:W4:Y:S01]  /*e650*/  LDCU UR6, c[0x0][0x39c] ;  /* 0x00007380ff0677ac */ /* 0x000f220008000800 */
[C---:B------:R-:W-:Y:S01]  /*e660*/  LEA.HI.X.SX32 R7, R68.reuse, R2, 0x1, P5 ;  /* 0x0000000244077211 */ /* 0x040fe200028f0eff */
[----:B------:R-:W-:Y:S01]  /*e670*/  VIADD R68, R68, UR5 ;  /* 0x0000000544447c36 */ /* 0x000fe20008000000 */
[----:B------:R-:W-:-:S03]  /*e680*/  PRMT R11, R73, 0x9910, RZ ;  /* 0x00009910490b7816 */ /* 0x000fc600000000ff */
[----:B------:R5:W-:Y:S01]  /*e690*/  @P4 STG.E.U8 desc[UR20][R6.64], R73 ;  /* 0x0000004906004986 */ /* 0x000be2000c101114 */
[CC--:B--2---:R-:W-:Y:S01]  /*e6a0*/  IADD3 R4, P4, PT, R68.reuse, R3.reuse, RZ ;  /* 0x0000000344047210 */ /* 0x0c4fe20007f9e0ff */
[C---:B------:R-:W-:Y:S01]  /*e6b0*/  VIADD R10, R68.reuse, UR5 ;  /* 0x00000005440a7c36 */ /* 0x040fe20008000000 */
[----:B------:R-:W-:Y:S02]  /*e6c0*/  SHF.R.S32.HI R11, RZ, 0x8, R11 ;  /* 0x00000008ff0b7819 */ /* 0x000fe4000001140b */
[----:B------:R-:W-:Y:S02]  /*e6d0*/  LEA.HI.X.SX32 R5, R68, R2, 0x1, P4 ;  /* 0x0000000244057211 */ /* 0x000fe400020f0eff */
[----:B---3--:R-:W-:Y:S02]  /*e6e0*/  IADD3 R8, P4, PT, R10, R3, RZ ;  /* 0x000000030a087210 */ /* 0x008fe40007f9e0ff */
[----:B------:R-:W-:Y:S01]  /*e6f0*/  F2FP.SATFINITE.E4M3.F32.PACK_AB_MERGE_C R69, R13, R12, RZ ;  /* 0x0000000c0d45723e */ /* 0x000fe200048070ff */
[----:B------:R-:W-:Y:S01]  /*e700*/  VIADD R12, R0, 0xcc ;  /* 0x000000cc000c7836 */ /* 0x000fe20000000000 */
[C---:B------:R-:W-:Y:S01]  /*e710*/  LEA.HI.X.SX32 R9, R10.reuse, R2, 0x1, P4 ;  /* 0x000000020a097211 */ /* 0x040fe200020f0eff */
[----:B------:R-:W-:Y:S01]  /*e720*/  VIADD R10, R10, UR5 ;  /* 0x000000050a0a7c36 */ /* 0x000fe20008000000 */
[----:B------:R2:W-:Y:S01]  /*e730*/  @P1 STG.E.U8 desc[UR20][R4.64], R11 ;  /* 0x0000000b04001986 */ /* 0x0005e2000c101114 */
[----:B------:R-:W-:Y:S01]  /*e740*/  VIADD R70, R0, 0xcb ;  /* 0x000000cb00467836 */ /* 0x000fe20000000000 */
[----:B0-----:R-:W-:Y:S01]  /*e750*/  ISETP.LT.AND P1, PT, R12, UR4, !P0 ;  /* 0x000000040c007c0c */ /* 0x001fe2000c721270 */
[----:B------:R-:W0:Y:S01]  /*e760*/  LDCU UR4, c[0x0][0x39c] ;  /* 0x00007380ff0477ac */ /* 0x000e220008000800 */
[----:B------:R-:W-:-:S02]  /*e770*/  PRMT R13, R69, 0x9910, RZ ;  /* 0x00009910450d7816 */ /* 0x000fc400000000ff */
[----:B-----5:R-:W-:Y:S02]  /*e780*/  IADD3 R6, P4, PT, R10, R3, RZ ;  /* 0x000000030a067210 */ /* 0x020fe40007f9e0ff */
[----:B-1----:R-:W-:Y:S01]  /*e790*/  ISETP.LT.AND P5, PT, R70, UR7, !P0 ;  /* 0x0000000746007c0c */ /* 0x002fe2000c7a1270 */
[----:B------:R-:W1:Y:S01]  /*e7a0*/  LDCU UR7, c[0x0][0x39c] ;  /* 0x00007380ff0777ac */ /* 0x000e620008000800 */
[C---:B------:R-:W-:Y:S01]  /*e7b0*/  LEA.HI.X.SX32 R7, R10.reuse, R2, 0x1, P4 ;  /* 0x000000020a077211 */ /* 0x040fe200020f0eff */
[----:B------:R-:W-:Y:S01]  /*e7c0*/  VIADD R10, R10, UR5 ;  /* 0x000000050a0a7c36 */ /* 0x000fe20008000000 */
[----:B------:R-:W-:Y:S01]  /*e7d0*/  SHF.R.S32.HI R13, RZ, 0x8, R13 ;  /* 0x00000008ff0d7819 */ /* 0x000fe2000001140d */
[----:B------:R-:W-:Y:S01]  /*e7e0*/  VIADD R12, R0, 0xcd ;  /* 0x000000cd000c7836 */ /* 0x000fe20000000000 */
[----:B------:R3:W-:Y:S01]  /*e7f0*/  @P6 STG.E.U8 desc[UR20][R8.64], R69 ;  /* 0x0000004508006986 */ /* 0x0007e2000c101114 */
[----:B------:R-:W-:-:S03]  /*e800*/  F2FP.SATFINITE.E4M3.F32.PACK_AB_MERGE_C R15, R15, R14, RZ ;  /* 0x0000000e0f0f723e */ /* 0x000fc600048070ff */
[----:B------:R5:W-:Y:S01]  /*e810*/  @P2 STG.E.U8 desc[UR20][R6.64], R13 ;  /* 0x0000000d06002986 */ /* 0x000be2000c101114 */
[C---:B--2---:R-:W-:Y:S01]  /*e820*/  IADD3 R4, P2, PT, R10.reuse, R3, RZ ;  /* 0x000000030a047210 */ /* 0x044fe20007f5e0ff */
[----:B------:R-:W-:Y:S01]  /*e830*/  VIADD R11, R10, UR5 ;  /* 0x000000050a0b7c36 */ /* 0x000fe20008000000 */
[----:B----4-:R-:W-:Y:S01]  /*e840*/  ISETP.LT.AND P4, PT, R12, UR6, !P0 ;  /* 0x000000060c007c0c */ /* 0x010fe2000c781270 */
[----:B------:R-:W2:Y:S01]  /*e850*/  LDCU UR6, c[0x0][0x39c] ;  /* 0x00007380ff0677ac */ /* 0x000ea20008000800 */
[----:B------:R-:W-:Y:S01]  /*e860*/  PRMT R12, R15, 0x9910, RZ ;  /* 0x000099100f0c7816 */ /* 0x000fe200000000ff */
[----:B---3--:R-:W-:Y:S01]  /*e870*/  VIADD R8, R0, 0xce ;  /* 0x000000ce00087836 */ /* 0x008fe20000000000 */
[----:B------:R-:W-:Y:S01]  /*e880*/  LEA.HI.X.SX32 R5, R10, R2, 0x1, P2 ;  /* 0x000000020a057211 */ /* 0x000fe200010f0eff */
[----:B------:R-:W-:-:S03]  /*e890*/  VIADD R9, R0, 0xcf ;  /* 0x000000cf00097836 */ /* 0x000fc60000000000 */
[----:B0-----:R-:W-:Y:S01]  /*e8a0*/  ISETP.LT.AND P2, PT, R8, UR4, !P0 ;  /* 0x0000000408007c0c */ /* 0x001fe2000c741270 */
[----:B------:R-:W-:Y:S01]  /*e8b0*/  IMAD.MOV.U32 R10, RZ, RZ, R12 ;  /* 0x000000ffff0a7224 */ /* 0x000fe200078e000c */
[-C--:B------:R-:W-:Y:S01]  /*e8c0*/  IADD3 R8, P6, PT, R11, R3.reuse, RZ ;  /* 0x000000030b087210 */ /* 0x080fe20007fde0ff */
[----:B------:R0:W-:Y:S01]  /*e8d0*/  @P3 STG.E.U8 desc[UR20][R4.64], R15 ;  /* 0x0000000f04003986 */ /* 0x0001e2000c101114 */
[----:B-1----:R-:W-:Y:S01]  /*e8e0*/  ISETP.LT.AND P3, PT, R9, UR7, !P0 ;  /* 0x0000000709007c0c */ /* 0x002fe2000c761270 */
        /* <DEDUP_REMOVED lines=341> */
[----:B------:R-:W-:Y:S02]  /*fe40*/  F2FP.SATFINITE.E4M3.F32.PACK_AB_MERGE_C R55, R55, R54, RZ ;  /* 0x000000363737723e */ /* 0x000fe400048070ff */
[----:B------:R-:W-:Y:S01]  /*fe50*/  F2FP.SATFINITE.E4M3.F32.PACK_AB_MERGE_C R57, R57, R56, RZ ;  /* 0x000000383939723e */ /* 0x000fe200048070ff */
[----:B------:R-:W-:Y:S01]  /*fe60*/  VIADD R12, R0, 0xf7 ;  /* 0x000000f7000c7836 */ /* 0x000fe20000000000 */
[C---:B------:R-:W-:Y:S01]  /*fe70*/  LEA.HI.X.SX32 R9, R10.reuse, R2, 0x1, P6 ;  /* 0x000000020a097211 */ /* 0x040fe200030f0eff */
[----:B------:R-:W-:Y:S01]  /*fe80*/  VIADD R10, R10, UR5 ;  /* 0x000000050a0a7c36 */ /* 0x000fe20008000000 */
[----:B------:R-:W-:Y:S01]  /*fe90*/  F2FP.SATFINITE.E4M3.F32.PACK_AB_MERGE_C R59, R59, R58, RZ ;  /* 0x0000003a3b3b723e */ /* 0x000fe200048070ff */
[----:B------:R-:W3:Y:S02]  /*fea0*/  LDCU UR7, c[0x0][0x39c] ;  /* 0x00007380ff0777ac */ /* 0x000ee40008000800 */
[----:B------:R5:W-:Y:S01]  /*feb0*/  @P2 STG.E.U8 desc[UR20][R8.64], R55 ;  /* 0x0000003708002986 */ /* 0x000be2000c101114 */
[C---:B-1----:R-:W-:Y:S01]  /*fec0*/  IADD3 R6, P2, PT, R10.reuse, R3, RZ ;  /* 0x000000030a067210 */ /* 0x042fe20007f5e0ff */
[----:B----4-:R-:W-:Y:S01]  /*fed0*/  VIADD R11, R10, UR5 ;  /* 0x000000050a0b7c36 */ /* 0x010fe20008000000 */
[----:B------:R-:W-:-:S02]  /*fee0*/  PRMT R13, R55, 0x9910, RZ ;  /* 0x00009910370d7816 */ /* 0x000fc400000000ff */
[-C--:B------:R-:W-:Y:S02]  /*fef0*/  LEA.HI.X.SX32 R7, R10, R2.reuse, 0x1, P2 ;  /* 0x000000020a077211 */ /* 0x080fe400010f0eff */
[C---:B------:R-:W-:Y:S01]  /*ff00*/  IADD3 R4, P2, PT, R11.reuse, R3, RZ ;  /* 0x000000030b047210 */ /* 0x040fe20007f5e0ff */
[----:B------:R-:W-:Y:S01]  /*ff10*/  VIADD R10, R0, 0xf8 ;  /* 0x000000f8000a7836 */ /* 0x000fe20000000000 */
[----:B------:R-:W-:Y:S02]  /*ff20*/  SHF.R.S32.HI R13, RZ, 0x8, R13 ;  /* 0x00000008ff0d7819 */ /* 0x000fe4000001140d */
[C---:B------:R-:W-:Y:S01]  /*ff30*/  LEA.HI.X.SX32 R5, R11.reuse, R2, 0x1, P2 ;  /* 0x000000020b057211 */ /* 0x040fe200010f0eff */
[----:B------:R-:W-:Y:S01]  /*ff40*/  VIADD R11, R11, UR5 ;  /* 0x000000050b0b7c36 */ /* 0x000fe20008000000 */
[----:B--2---:R-:W-:Y:S01]  /*ff50*/  ISETP.LT.AND P2, PT, R10, UR4, !P0 ;  /* 0x000000040a007c0c */ /* 0x004fe2000c741270 */
[----:B------:R-:W1:Y:S01]  /*ff60*/  LDCU UR4, c[0x0][0x39c] ;  /* 0x00007380ff0477ac */ /* 0x000e620008000800 */
[----:B------:R2:W-:Y:S01]  /*ff70*/  @P3 STG.E.U8 desc[UR20][R6.64], R13 ;  /* 0x0000000d06003986 */ /* 0x0005e2000c101114 */
[----:B------:R-:W-:-:S02]  /*ff80*/  PRMT R10, R57, 0x9910, RZ ;  /* 0x00009910390a7816 */ /* 0x000fc400000000ff */
[C---:B-----5:R-:W-:Y:S02]  /*ff90*/  IADD3 R8, P3, PT, R11.reuse, R3, RZ ;  /* 0x000000030b087210 */ /* 0x060fe40007f7e0ff */
[----:B0-----:R-:W-:Y:S01]  /*ffa0*/  ISETP.LT.AND P6, PT, R12, UR6, !P0 ;  /* 0x000000060c007c0c */ /* 0x001fe2000c7c1270 */
[----:B------:R-:W0:Y:S01]  /*ffb0*/  LDCU UR6, c[0x0][0x39c] ;  /* 0x00007380ff0677ac */ /* 0x000e220008000800 */
[C---:B------:R-:W-:Y:S01]  /*ffc0*/  LEA.HI.X.SX32 R9, R11.reuse, R2, 0x1, P3 ;  /* 0x000000020b097211 */ /* 0x040fe200018f0eff */
[----:B------:R-:W-:Y:S01]  /*ffd0*/  VIADD R11, R11, UR5 ;  /* 0x000000050b0b7c36 */ /* 0x000fe20008000000 */
[----:B--2---:R-:W-:Y:S01]  /*ffe0*/  SHF.R.S32.HI R7, RZ, 0x8, R10 ;  /* 0x00000008ff077819 */ /* 0x004fe2000001140a */
[----:B------:R2:W-:Y:S01]  /*fff0*/  @P5 STG.E.U8 desc[UR20][R4.64], R57 ;  /* 0x0000003904005986 */ /* 0x0005e2000c101114 */
[----:B------:R-:W-:-:S03]  /*10000*/  VIADD R6, R0, 0xfb ;  /* 0x000000fb00067836 */ /* 0x000fc60000000000 */
[----:B------:R4:W-:Y:S01]  /*10010*/  @P1 STG.E.U8 desc[UR20][R8.64], R7 ;  /* 0x0000000708001986 */ /* 0x0009e2000c101114 */
[----:B--2---:R-:W-:-:S04]  /*10020*/  IADD3 R4, P1, PT, R11, R3, RZ ;  /* 0x000000030b047210 */ /* 0x004fc80007f3e0ff */
[CC--:B------:R-:W-:Y:S01]  /*10030*/  LEA.HI.X.SX32 R5, R11.reuse, R2.reuse, 0x1, P1 ;  /* 0x000000020b057211 */ /* 0x0c0fe200008f0eff */
[----:B------:R-:W-:Y:S01]  /*10040*/  VIADD R11, R11, UR5 ;  /* 0x000000050b0b7c36 */ /* 0x000fe20008000000 */
[----:B-1----:R-:W-:Y:S01]  /*10050*/  ISETP.LT.AND P1, PT, R6, UR4, !P0 ;  /* 0x0000000406007c0c */ /* 0x002fe2000c721270 */
[----:B------:R-:W1:Y:S01]  /*10060*/  LDCU UR4, c[0x0][0x39c] ;  /* 0x00007380ff0477ac */ /* 0x000e620008000800 */
[----:B------:R-:W-:Y:S01]  /*10070*/  VIADD R14, R0, 0xf9 ;  /* 0x000000f9000e7836 */ /* 0x000fe20000000000 */
[----:B------:R2:W-:Y:S01]  /*10080*/  @P4 STG.E.U8 desc[UR20][R4.64], R59 ;  /* 0x0000003b04004986 */ /* 0x0005e2000c101114 */
[C---:B------:R-:W-:Y:S01]  /*10090*/  IADD3 R6, P4, PT, R11.reuse, R3, RZ ;  /* 0x000000030b067210 */ /* 0x040fe20007f9e0ff */
[----:B------:R-:W-:Y:S01]  /*100a0*/  VIADD R10, R11, UR5 ;  /* 0x000000050b0a7c36 */ /* 0x000fe20008000000 */
[----:B------:R-:W-:Y:S02]  /*100b0*/  PRMT R13, R59, 0x9910, RZ ;  /* 0x000099103b0d7816 */ /* 0x000fe400000000ff */
[----:B0-----:R-:W-:Y:S01]  /*100c0*/  ISETP.LT.AND P5, PT, R14, UR6, !P0 ;  /* 0x000000060e007c0c */ /* 0x001fe2000c7a1270 */
[----:B------:R-:W0:Y:S01]  /*100d0*/  LDCU UR6, c[0x0][0x39c] ;  /* 0x00007380ff0677ac */ /* 0x000e220008000800 */
[----:B----4-:R-:W-:-:S02]  /*100e0*/  LEA.HI.X.SX32 R7, R11, R2, 0x1, P4 ;  /* 0x000000020b077211 */ /* 0x010fc400020f0eff */
[-C--:B------:R-:W-:Y:S02]  /*100f0*/  IADD3 R8, P4, PT, R10, R3.reuse, RZ ;  /* 0x000000030a087210 */ /* 0x080fe40007f9e0ff */
[----:B------:R-:W-:Y:S01]  /*10100*/  SHF.R.S32.HI R13, RZ, 0x8, R13 ;  /* 0x00000008ff0d7819 */ /* 0x000fe2000001140d */
[----:B------:R-:W-:Y:S01]  /*10110*/  VIADD R11, R0, 0xfd ;  /* 0x000000fd000b7836 */ /* 0x000fe20000000000 */
[----:B------:R-:W-:Y:S02]  /*10120*/  F2FP.SATFINITE.E4M3.F32.PACK_AB_MERGE_C R61, R61, R60, RZ ;  /* 0x0000003c3d3d723e */ /* 0x000fe400048070ff */
[CC--:B------:R-:W-:Y:S01]  /*10130*/  LEA.HI.X.SX32 R9, R10.reuse, R2.reuse, 0x1, P4 ;  /* 0x000000020a097211 */ /* 0x0c0fe200020f0eff */
[----:B------:R-:W-:Y:S02]  /*10140*/  VIADD R10, R10, UR5 ;  /* 0x000000050a0a7c36 */ /* 0x000fe40008000000 */
[----:B------:R-:W-:Y:S01]  /*10150*/  VIADD R12, R0, 0xfa ;  /* 0x000000fa000c7836 */ /* 0x000fe20000000000 */
[----:B------:R4:W-:Y:S01]  /*10160*/  @P6 STG.E.U8 desc[UR20][R6.64], R13 ;  /* 0x0000000d06006986 */ /* 0x0009e2000c101114 */
[----:B-1----:R-:W-:Y:S01]  /*10170*/  ISETP.LT.AND P4, PT, R11, UR4, !P0 ;  /* 0x000000040b007c0c */ /* 0x002fe2000c781270 */
[C---:B------:R-:W-:Y:S01]  /*10180*/  VIADD R11, R10.reuse, UR5 ;  /* 0x000000050a0b7c36 */ /* 0x040fe20008000000 */
[----:B------:R-:W-:Y:S01]  /*10190*/  PRMT R17, R61, 0x9910, RZ ;  /* 0x000099103d117816 */ /* 0x000fe200000000ff */
[----:B------:R1:W-:Y:S01]  /*101a0*/  @P2 STG.E.U8 desc[UR20][R8.64], R61 ;  /* 0x0000003d08002986 */ /* 0x0003e2000c101114 */
[----:B--2---:R-:W-:Y:S01]  /*101b0*/  IADD3 R4, P2, PT, R10, R3, RZ ;  /* 0x000000030a047210 */ /* 0x004fe20007f5e0ff */
[----:B------:R-:W2:Y:S01]  /*101c0*/  LDCU UR4, c[0x0][0x39c] ;  /* 0x00007380ff0477ac */ /* 0x000ea20008000800 */
[----:B---3--:R-:W-:Y:S01]  /*101d0*/  ISETP.LT.AND P3, PT, R12, UR7, !P0 ;  /* 0x000000070c007c0c */ /* 0x008fe2000c761270 */
[----:B------:R-:W-:Y:S01]  /*101e0*/  VIADD R12, R0, 0xfc ;  /* 0x000000fc000c7836 */ /* 0x000fe20000000000 */
[----:B------:R-:W-:Y:S01]  /*101f0*/  LEA.HI.X.SX32 R5, R10, R2, 0x1, P2 ;  /* 0x000000020a057211 */ /* 0x000fe200010f0eff */
[----:B------:R-:W-:Y:S01]  /*10200*/  VIADD R10, R11, UR5 ;  /* 0x000000050b0a7c36 */ /* 0x000fe20008000000 */
[----:B------:R-:W-:-:S02]  /*10210*/  SHF.R.S32.HI R17, RZ, 0x8, R17 ;  /* 0x00000008ff117819 */ /* 0x000fc40000011411 */
[----:B0-----:R-:W-:Y:S01]  /*10220*/  ISETP.LT.AND P6, PT, R12, UR6, !P0 ;  /* 0x000000060c007c0c */ /* 0x001fe2000c7c1270 */
[----:B------:R-:W0:Y:S01]  /*10230*/  LDCU UR6, c[0x0][0x39c] ;  /* 0x00007380ff0677ac */ /* 0x000e220008000800 */
[C---:B----4-:R-:W-:Y:S01]  /*10240*/  VIADD R13, R10.reuse, UR5 ;  /* 0x000000050a0d7c36 */ /* 0x050fe20008000000 */
[----:B------:R3:W-:Y:S01]  /*10250*/  @P5 STG.E.U8 desc[UR20][R4.64], R17 ;  /* 0x0000001104005986 */ /* 0x0007e2000c101114 */
[-C--:B------:R-:W-:Y:S02]  /*10260*/  IADD3 R6, P2, PT, R11, R3.reuse, RZ ;  /* 0x000000030b067210 */ /* 0x080fe40007f5e0ff */
[----:B------:R-:W-:Y:S01]  /*10270*/  VIADD R14, R13, UR5 ;  /* 0x000000050d0e7c36 */ /* 0x000fe20008000000 */
[----:B-1----:R-:W-:-:S03]  /*10280*/  IADD3 R8, P5, PT, R10, R3, RZ ;  /* 0x000000030a087210 */ /* 0x002fc60007fbe0ff */
[----:B------:R-:W-:Y:S01]  /*10290*/  VIADD R16, R14, UR5 ;  /* 0x000000050e107c36 */ /* 0x000fe20008000000 */
[-C--:B------:R-:W-:Y:S01]  /*102a0*/  LEA.HI.X.SX32 R7, R11, R2.reuse, 0x1, P2 ;  /* 0x000000020b077211 */ /* 0x080fe200010f0eff */
[----:B------:R-:W-:Y:S01]  /*102b0*/  VIADD R18, R0, 0xfe ;  /* 0x000000fe00127836 */ /* 0x000fe20000000000 */
[----:B------:R-:W-:Y:S01]  /*102c0*/  LEA.HI.X.SX32 R9, R10, R2, 0x1, P5 ;  /* 0x000000020a097211 */ /* 0x000fe200028f0eff */
[----:B------:R-:W-:Y:S01]  /*102d0*/  VIADD R15, R16, UR5 ;  /* 0x00000005100f7c36 */ /* 0x000fe20008000000 */
[-C--:B------:R-:W-:Y:S01]  /*102e0*/  IADD3 R10, P2, PT, R13, R3.reuse, RZ ;  /* 0x000000030d0a7210 */ /* 0x080fe20007f5e0ff */
[----:B------:R-:W-:Y:S01]  /*102f0*/  VIADD R0, R0, 0xff ;  /* 0x000000ff00007836 */ /* 0x000fe20000000000 */
[----:B------:R-:W-:Y:S02]  /*10300*/  IADD3 R12, P5, PT, R14, R3, RZ ;  /* 0x000000030e0c7210 */ /* 0x000fe40007fbe0ff */
[----:B------:R-:W-:Y:S02]  /*10310*/  F2FP.SATFINITE.E4M3.F32.PACK_AB_MERGE_C R63, R63, R62, RZ ;  /* 0x0000003e3f3f723e */ /* 0x000fe400048070ff */
[----:B------:R-:W-:-:S02]  /*10320*/  LEA.HI.X.SX32 R11, R13, R2, 0x1, P2 ;  /* 0x000000020d0b7211 */ /* 0x000fc400010f0eff */
[-C--:B------:R-:W-:Y:S02]  /*10330*/  LEA.HI.X.SX32 R13, R14, R2.reuse, 0x1, P5 ;  /* 0x000000020e0d7211 */ /* 0x080fe400028f0eff */
[----:B--2---:R-:W-:Y:S02]  /*10340*/  ISETP.LT.AND P2, PT, R18, UR4, !P0 ;  /* 0x0000000412007c0c */ /* 0x004fe4000c741270 */
[----:B------:R-:W-:Y:S02]  /*10350*/  IADD3 R14, P5, PT, R15, R3, RZ ;  /* 0x000000030f0e7210 */ /* 0x000fe40007fbe0ff */
[----:B0-----:R-:W-:Y:S02]  /*10360*/  ISETP.LT.AND P0, PT, R0, UR6, !P0 ;  /* 0x0000000600007c0c */ /* 0x001fe4000c701270 */
[----:B------:R-:W-:Y:S02]  /*10370*/  PRMT R0, R63, 0x9910, RZ ;  /* 0x000099103f007816 */ /* 0x000fe400000000ff */
[----:B------:R-:W-:-:S02]  /*10380*/  LEA.HI.X.SX32 R15, R15, R2, 0x1, P5 ;  /* 0x000000020f0f7211 */ /* 0x000fc400028f0eff */
[----:B---3--:R-:W-:Y:S01]  /*10390*/  IADD3 R4, P5, PT, R16, R3, RZ ;  /* 0x0000000310047210 */ /* 0x008fe20007fbe0ff */
[----:B------:R-:W-:Y:S01]  /*103a0*/  IMAD.MOV.U32 R3, RZ, RZ, R0 ;  /* 0x000000ffff037224 */ /* 0x000fe200078e0000 */
[----:B------:R-:W-:Y:S02]  /*103b0*/  F2FP.SATFINITE.E4M3.F32.PACK_AB_MERGE_C R65, R65, R64, RZ ;  /* 0x000000404141723e */ /* 0x000fe400048070ff */
[----:B------:R-:W-:Y:S02]  /*103c0*/  F2FP.SATFINITE.E4M3.F32.PACK_AB_MERGE_C R67, R67, R66, RZ ;  /* 0x000000424343723e */ /* 0x000fe400048070ff */
[----:B------:R-:W-:Y:S02]  /*103d0*/  PRMT R17, R65, 0x9910, RZ ;  /* 0x0000991041117816 */ /* 0x000fe400000000ff */
[----:B------:R-:W-:Y:S02]  /*103e0*/  SHF.R.S32.HI R3, RZ, 0x8, R3 ;  /* 0x00000008ff037819 */ /* 0x000fe40000011403 */
[----:B------:R-:W-:-:S02]  /*103f0*/  PRMT R19, R67, 0x9910, RZ ;  /* 0x0000991043137816 */ /* 0x000fc400000000ff */
[----:B------:R-:W-:Y:S01]  /*10400*/  SHF.R.S32.HI R17, RZ, 0x8, R17 ;  /* 0x00000008ff117819 */ /* 0x000fe20000011411 */
[----:B------:R0:W-:Y:S01]  /*10410*/  @P3 STG.E.U8 desc[UR20][R6.64], R63 ;  /* 0x0000003f06003986 */ /* 0x0001e2000c101114 */
[----:B------:R-:W-:Y:S02]  /*10420*/  LEA.HI.X.SX32 R5, R16, R2, 0x1, P5 ;  /* 0x0000000210057211 */ /* 0x000fe400028f0eff */
[----:B------:R-:W-:Y:S01]  /*10430*/  SHF.R.S32.HI R19, RZ, 0x8, R19 ;  /* 0x00000008ff137819 */ /* 0x000fe20000011413 */
[----:B------:R0:W-:Y:S04]  /*10440*/  @P1 STG.E.U8 desc[UR20][R8.64], R3 ;  /* 0x0000000308001986 */ /* 0x0001e8000c101114 */
[----:B------:R0:W-:Y:S04]  /*10450*/  @P6 STG.E.U8 desc[UR20][R10.64], R65 ;  /* 0x000000410a006986 */ /* 0x0001e8000c101114 */
[----:B------:R0:W-:Y:S04]  /*10460*/  @P4 STG.E.U8 desc[UR20][R12.64], R17 ;  /* 0x000000110c004986 */ /* 0x0001e8000c101114 */
[----:B------:R0:W-:Y:S04]  /*10470*/  @P2 STG.E.U8 desc[UR20][R4.64], R67 ;  /* 0x0000004304002986 */ /* 0x0001e8000c101114 */
[----:B------:R0:W-:Y:S01]  /*10480*/  @P0 STG.E.U8 desc[UR20][R14.64], R19 ;  /* 0x000000130e000986 */ /* 0x0001e2000c101114 */
[----:B------:R-:W-:Y:S06]  /*10490*/  BAR.SYNC.DEFER_BLOCKING 0x0 ;  /* 0x0000000000007b1d */ /* 0x000fec0000010000 */
[----:B------:R-:W-:Y:S05]  /*104a0*/  BRA.U UP0, `(.L_x_19) ;  /* 0x0000000100a07547 */ /* 0x000fea000b800000 */
[----:B------:R-:W1:Y:S01]  /*104b0*/  S2UR UR5, SR_CgaCtaId ;  /* 0x00000000000579c3 */ /* 0x000e620000008800 */
[----:B------:R-:W-:Y:S01]  /*104c0*/  NOP ;  /* 0x0000000000007918 */ /* 0x000fe20000000000 */
[----:B------:R-:W-:Y:S01]  /*104d0*/  UMOV UR4, 0x50 ;  /* 0x0000005000047882 */ /* 0x000fe20000000000 */
[----:B------:R-:W-:Y:S02]  /*104e0*/  IMAD.U32 R0, RZ, RZ, UR15 ;  /* 0x0000000fff007e24 */ /* 0x000fe4000f8e00ff */
[----:B0-----:R-:W-:Y:S02]  /*104f0*/  IMAD.MOV.U32 R3, RZ, RZ, 0xff ;  /* 0x000000ffff037424 */ /* 0x001fe400078e00ff */
[----:B------:R-:W-:Y:S01]  /*10500*/  IMAD.MOV.U32 R7, RZ, RZ, 0x1 ;  /* 0x00000001ff077424 */ /* 0x000fe200078e00ff */
[----:B------:R-:W-:-:S04]  /*10510*/  LOP3.LUT R0, R0, 0xffff, RZ, 0xc0, !PT ;  /* 0x0000ffff00007812 */ /* 0x000fc800078ec0ff */
[----:B------:R-:W-:-:S05]  /*10520*/  SHF.R.U32.HI R0, RZ, 0x5, R0 ;  /* 0x00000005ff007819 */ /* 0x000fca0000011600 */
[----:B------:R-:W-:Y:S01]  /*10530*/  VIADD R2, R0, 0x10 ;  /* 0x0000001000027836 */ /* 0x000fe20000000000 */
[----:B------:R-:W-:Y:S01]  /*10540*/  SHF.L.U32 R0, R3, R0, RZ ;  /* 0x0000000003007219 */ /* 0x000fe200000006ff */
[----:B-1----:R-:W-:-:S03]  /*10550*/  ULEA UR6, UR5, UR4, 0x18 ;  /* 0x0000000405067291 */ /* 0x002fc6000f8ec0ff */
[----:B------:R-:W-:-:S04]  /*10560*/  SHF.L.U32 R3, R7, R2, RZ ;  /* 0x0000000207037219 */ /* 0x000fc800000006ff */
[----:B------:R-:W-:Y:S02]  /*10570*/  LOP3.LUT R0, R3, R0, RZ, 0xfc, !PT ;  /* 0x0000000003007212 */ /* 0x000fe400078efcff */
[----:B------:R-:W0:Y:S02]  /*10580*/  LDS R5, [UR6] ;  /* 0x00000006ff057984 */ /* 0x000e240008000800 */
[C---:B------:R-:W-:Y:S02]  /*10590*/  LOP3.LUT R2, R0.reuse, 0xffff, RZ, 0xc0, !PT ;  /* 0x0000ffff00027812 */ /* 0x040fe400078ec0ff */
[----:B0-----:R-:W-:-:S04]  /*105a0*/  LOP3.LUT R3, R0, 0xffff, R5, 0x80, !PT ;  /* 0x0000ffff00037812 */ /* 0x001fc800078e8005 */
[----:B------:R-:W-:-:S13]  /*105b0*/  ISETP.NE.AND P0, PT, R3, R2, PT ;  /* 0x000000020300720c */ /* 0x000fda0003f05270 */
[----:B------:R-:W-:Y:S05]  /*105c0*/  @P0 BRA `(.L_x_20) ;  /* 0x0000000000500947 */ /* 0x000fea0003800000 */
[----:B------:R-:W-:Y:S02]  /*105d0*/  SHF.R.U32.HI R5, RZ, 0x10, R5 ;  /* 0x00000010ff057819 */ /* 0x000fe40000011605 */
[----:B------:R-:W-:-:S04]  /*105e0*/  SHF.R.U32.HI R2, RZ, 0x10, R0 ;  /* 0x00000010ff027819 */ /* 0x000fc80000011600 */
[----:B------:R-:W-:-:S04]  /*105f0*/  LOP3.LUT R5, R5, R2, RZ, 0xc0, !PT ;  /* 0x0000000205057212 */ /* 0x000fc800078ec0ff */
[----:B------:R-:W-:-:S13]  /*10600*/  ISETP.NE.AND P0, PT, R5, R2, PT ;  /* 0x000000020500720c */ /* 0x000fda0003f05270 */
[----:B------:R-:W-:Y:S05]  /*10610*/  @P0 BRA `(.L_x_21) ;  /* 0x0000000000300947 */ /* 0x000fea0003800000 */
[----:B------:R-:W-:Y:S01]  /*10620*/  R2UR UR4, R0 ;  /* 0x00000000000472ca */ /* 0x000fe200000e0000 */
[----:B------:R-:W-:Y:S01]  /*10630*/  VOTEU.ANY UR5, UPT, PT ;  /* 0x0000000000057886 */ /* 0x000fe200038e0100 */
[----:B------:R-:W0:Y:S01]  /*10640*/  S2R R0, SR_LANEID ;  /* 0x0000000000007919 */ /* 0x000e220000000000 */
[----:B------:R-:W-:-:S10]  /*10650*/  UFLO.U32 UR5, UR5 ;  /* 0x00000005000572bd */ /* 0x000fd400080e0000 */
[----:B------:R-:W-:-:S06]  /*10660*/  ULOP3.LUT UR4, URZ, UR4, URZ, 0x33, !UPT ;  /* 0x00000004ff047292 */ /* 0x000fcc000f8e33ff */
[----:B------:R-:W-:-:S04]  /*10670*/  IMAD.U32 R2, RZ, RZ, UR4 ;  /* 0x00000004ff027e24 */ /* 0x000fc8000f8e00ff */
[----:B------:R-:W1:Y:S02]  /*10680*/  REDUX UR7, R2 ;  /* 0x00000000020773c4 */ /* 0x000e640000000000 */
[----:B------:R2:W-:Y:S01]  /*10690*/  UTCATOMSWS.AND URZ, UR4 ;  /* 0x0000000400ff79e3 */ /* 0x0005e20008000000 */
[----:B0-----:R-:W-:Y:S01]  /*106a0*/  ISETP.EQ.U32.AND P0, PT, R0, UR5, PT ;  /* 0x0000000500007c0c */ /* 0x001fe2000bf02070 */
[----:B-1----:R-:W-:-:S12]  /*106b0*/  IMAD.U32 R0, RZ, RZ, UR7 ;  /* 0x00000007ff007e24 */ /* 0x002fd8000f8e00ff */
[----:B------:R2:W-:Y:S01]  /*106c0*/  @P0 ATOMS.AND RZ, [UR6], R0 ;  /* 0x00000000ffff098c */ /* 0x0005e2000a800006 */
[----:B------:R-:W-:Y:S05]  /*106d0*/  BRA `(.L_x_19) ;  /* 0x0000000000147947 */ /* 0x000fea0003800000 */
.L_x_21:
[----:B------:R-:W-:-:S07]  /*106e0*/  MOV R2, 0x10700 ;  /* 0x0001070000027802 */ /* 0x000fce0000000f00 */
[----:B------:R-:W-:Y:S05]  /*106f0*/  CALL.REL.NOINC `($__internal_0_$__cuda_sm10x_tcgen05_guardrail_trap_col_being_dealloced_not_returned_by_alloc) ;  /* 0x00000000005c7944 */ /* 0x000fea0003c00000 */
[----:B------:R-:W-:Y:S05]  /*10700*/  BRA `(.L_x_19) ;  /* 0x0000000000087947 */ /* 0x000fea0003800000 */
.L_x_20:
[----:B------:R-:W-:-:S07]  /*10710*/  MOV R2, 0x10730 ;  /* 0x0001073000027802 */ /* 0x000fce0000000f00 */
[----:B------:R-:W-:Y:S05]  /*10720*/  CALL.REL.NOINC `($__internal_2_$__cuda_sm10x_tcgen05_guardrail_trap_unallocated_columns_being_dealloced) ;  /* 0x0000000000687944 */ /* 0x000fea0003c00000 */
.L_x_19:
[----:B------:R-:W-:Y:S01]  /*10730*/  NOP ;  /* 0x0000000000007918 */ /* 0x000fe20000000000 */
[----:B--2---:R-:W-:Y:S05]  /*10740*/  EXIT ;  /* 0x000000000000794d */ /* 0x004fea0003800000 */
.L_x_7:
[----:B------:R-:W-:-:S07]  /*10750*/  IMAD.MOV.U32 R3, RZ, RZ, R2 ;  /* 0x000000ffff037224 */ /* 0x000fce00078e0002 */
.L_x_22:
[----:B-1----:R1:W2:Y:S02]  /*10760*/  SYNCS.PHASECHK.TRANS64.TRYWAIT P1, [R7+URZ], R3 ;  /* 0x00000003070075a7 */ /* 0x0022a400080211ff */
[----:B--2---:R-:W-:Y:S05]  /*10770*/  @!P1 NANOSLEEP.SYNCS 0x989680 ;  /* 0x009896800000995d */ /* 0x004fea0003900000 */
[----:B------:R-:W2:Y:S02]  /*10780*/  @!P1 SYNCS.PHASECHK.TRANS64 P1, [R7+URZ], R3 ;  /* 0x00000003070095a7 */ /* 0x000ea400080210ff */
[----:B--2---:R-:W-:Y:S05]  /*10790*/  @!P1 BRA `(.L_x_22) ;  /* 0xfffffffc00f09947 */ /* 0x004fea000383ffff */
[----:B------:R-:W-:Y:S05]  /*107a0*/  BRA `(.L_x_6) ;  /* 0xfffffef800e47947 */ /* 0x000fea000383ffff */
.L_x_10:
[----:B------:R-:W-:-:S07]  /*107b0*/  IMAD.MOV.U32 R3, RZ, RZ, R2 ;  /* 0x000000ffff037224 */ /* 0x000fce00078e0002 */
.L_x_23:
[----:B-1----:R1:W2:Y:S02]  /*107c0*/  SYNCS.PHASECHK.TRANS64.TRYWAIT P0, [R9+URZ], R3 ;  /* 0x00000003090075a7 */ /* 0x0022a400080011ff */
[----:B--2---:R-:W-:Y:S05]  /*107d0*/  @!P0 NANOSLEEP.SYNCS 0x989680 ;  /* 0x009896800000895d */ /* 0x004fea0003900000 */
[----:B------:R-:W2:Y:S02]  /*107e0*/  @!P0 SYNCS.PHASECHK.TRANS64 P0, [R9+URZ], R3 ;  /* 0x00000003090085a7 */ /* 0x000ea400080010ff */
[----:B--2---:R-:W-:Y:S05]  /*107f0*/  @!P0 BRA `(.L_x_23) ;  /* 0xfffffffc00f08947 */ /* 0x004fea000383ffff */
[----:B------:R-:W-:Y:S05]  /*10800*/  BRA `(.L_x_9) ;  /* 0xfffffefc00487947 */ /* 0x000fea000383ffff */
.L_x_14:
[----:B------:R-:W0:Y:S02]  /*10810*/  SYNCS.PHASECHK.TRANS64.TRYWAIT P4, [UR11], R124 ;  /* 0x0000007cff0075a7 */ /* 0x000e24000808110b */
[----:B0-----:R-:W-:Y:S05]  /*10820*/  @!P4 BRA `(.L_x_14) ;  /* 0xfffffffc00f8c947 */ /* 0x001fea000383ffff */
[----:B------:R-:W-:Y:S05]  /*10830*/  BRA `(.L_x_24) ;  /* 0xffffff4800f87947 */ /* 0x000fea000383ffff */
.L_x_18:
[----:B------:R-:W0:Y:S02]  /*10840*/  SYNCS.PHASECHK.TRANS64.TRYWAIT P4, [UR11], R10 ;  /* 0x0000000aff0075a7 */ /* 0x000e24000808110b */
[----:B0-----:R-:W-:Y:S05]  /*10850*/  @!P4 BRA `(.L_x_18) ;  /* 0xfffffffc00f8c947 */ /* 0x001fea000383ffff */
[----:B------:R-:W-:Y:S05]  /*10860*/  BRA `(.L_x_17) ;  /* 0xffffff6800907947 */ /* 0x000fea000383ffff */
        .weak           $__internal_0_$__cuda_sm10x_tcgen05_guardrail_trap_col_being_dealloced_not_returned_by_alloc
        .type           $__internal_0_$__cuda_sm10x_tcgen05_guardrail_trap_col_being_dealloced_not_returned_by_alloc,@function
        .size           $__internal_0_$__cuda_sm10x_tcgen05_guardrail_trap_col_being_dealloced_not_returned_by_alloc,($__internal_1_$__cuda_sm10x_tcgen05_guardrail_trap_phase_invalid_during_alloc - $__internal_0_$__cuda_sm10x_tcgen05_guardrail_trap_col_being_dealloced_not_returned_by_alloc)
$__internal_0_$__cuda_sm10x_tcgen05_guardrail_trap_col_being_dealloced_not_returned_by_alloc:
[----:B------:R-:W-:Y:S05]  /*10870*/  BPT.TRAP 0x1 ;  /* 0x000000040000795c */ /* 0x000fea0000300000 */
[----:B------:R-:W-:-:S04]  /*10880*/  IMAD.MOV.U32 R3, RZ, RZ, 0x0 ;  /* 0x00000000ff037424 */ /* 0x000fc800078e00ff */
[----:B------:R-:W-:Y:S05]  /*10890*/  RET.REL.NODEC R2 `(matmul_kernel) ;  /* 0xfffffef402d87950 */ /* 0x000fea0003c3ffff */
        .weak           $__internal_1_$__cuda_sm10x_tcgen05_guardrail_trap_phase_invalid_during_alloc
        .type           $__internal_1_$__cuda_sm10x_tcgen05_guardrail_trap_phase_invalid_during_alloc,@function
        .size           $__internal_1_$__cuda_sm10x_tcgen05_guardrail_trap_phase_invalid_during_alloc,($__internal_2_$__cuda_sm10x_tcgen05_guardrail_trap_unallocated_columns_being_dealloced - $__internal_1_$__cuda_sm10x_tcgen05_guardrail_trap_phase_invalid_during_alloc)
$__internal_1_$__cuda_sm10x_tcgen05_guardrail_trap_phase_invalid_during_alloc:
[----:B------:R-:W-:Y:S05]  /*108a0*/  BPT.TRAP 0x1 ;  /* 0x000000040000795c */ /* 0x000fea0000300000 */
[----:B------:R-:W-:-:S04]  /*108b0*/  IMAD.MOV.U32 R3, RZ, RZ, 0x0 ;  /* 0x00000000ff037424 */ /* 0x000fc800078e00ff */
[----:B------:R-:W-:Y:S05]  /*108c0*/  RET.REL.NODEC R2 `(matmul_kernel) ;  /* 0xfffffef402cc7950 */ /* 0x000fea0003c3ffff */
        .weak           $__internal_2_$__cuda_sm10x_tcgen05_guardrail_trap_unallocated_columns_being_dealloced
        .type           $__internal_2_$__cuda_sm10x_tcgen05_guardrail_trap_unallocated_columns_being_dealloced,@function
        .size           $__internal_2_$__cuda_sm10x_tcgen05_guardrail_trap_unallocated_columns_being_dealloced,(.L_x_28 - $__internal_2_$__cuda_sm10x_tcgen05_guardrail_trap_unallocated_columns_being_dealloced)
$__internal_2_$__cuda_sm10x_tcgen05_guardrail_trap_unallocated_columns_being_dealloced:
[----:B------:R-:W-:Y:S05]  /*108d0*/  BPT.TRAP 0x1 ;  /* 0x000000040000795c */ /* 0x000fea0000300000 */
[----:B------:R-:W-:-:S04]  /*108e0*/  IMAD.MOV.U32 R3, RZ, RZ, 0x0 ;  /* 0x00000000ff037424 */ /* 0x000fc800078e00ff */
[----:B------:R-:W-:Y:S05]  /*108f0*/  RET.REL.NODEC R2 `(matmul_kernel) ;  /* 0xfffffef402c07950 */ /* 0x000fea0003c3ffff */
.L_x_25:
[----:B------:R-:W-:-:S00]  /*10900*/  BRA `(.L_x_25) ;  /* 0xfffffffc00fc7947 */ /* 0x000fc0000383ffff */
[----:B------:R-:W-:-:S00]  /*10910*/  NOP ;  /* 0x0000000000007918 */ /* 0x000fc00000000000 */
        /* <DEDUP_REMOVED lines=14> */
.L_x_28:


//--------------------- .nv.shared.matmul_kernel  --------------------------
	.section	.nv.shared.matmul_kernel,"aw",@nobits
	.sectionflags	@""
	.align	16
	.zero		1024


//--------------------- .nv.shared.reserved.0     --------------------------
	.section	.nv.shared.reserved.0,"aw",@nobits
	.align	8
	.weak		__nv_reservedSMEM_offset_0_alias
	.size		__nv_reservedSMEM_offset_0_alias, 0, 64
	.other		__nv_reservedSMEM_offset_0_alias,@"STO_CUDA_RESERVED_SHARED STV_DEFAULT"
__nv_reservedSMEM_offset_0_alias:
	.zero		0
.nv.shared.reserved.0:
	.zero		64
	.weak		__nv_reservedSMEM_allocation_phase
	.type		__nv_reservedSMEM_allocation_phase,@object
	.size		__nv_reservedSMEM_allocation_phase,(.L_0 - __nv_reservedSMEM_allocation_phase)
__nv_reservedSMEM_allocation_phase:
	.zero		1
.L_0:
	.zero		7
	.weak		__nv_reservedSMEM_devtool_atexit_pc
	.type		__nv_reservedSMEM_devtool_atexit_pc,@object
	.size		__nv_reservedSMEM_devtool_atexit_pc,(__nv_reservedSMEM_allocation_mask - __nv_reservedSMEM_devtool_atexit_pc)
__nv_reservedSMEM_devtool_atexit_pc:
	.zero		8
	.weak		__nv_reservedSMEM_allocation_mask
	.type		__nv_reservedSMEM_allocation_mask,@object
	.size		__nv_reservedSMEM_allocation_mask,(.L_2 - __nv_reservedSMEM_allocation_mask)
__nv_reservedSMEM_allocation_mask:
	.zero		4
.L_2:
	.zero		4
	.weak		__nv_reservedSMEM_tmem_allocation_pipeline_mbarrier
	.type		__nv_reservedSMEM_tmem_allocation_pipeline_mbarrier,@object
	.size		__nv_reservedSMEM_tmem_allocation_pipeline_mbarrier,(__nv_reservedSMEM_tmem_allocation_pipeline_mbarrier_parity - __nv_reservedSMEM_tmem_allocation_pipeline_mbarrier)
__nv_reservedSMEM_tmem_allocation_pipeline_mbarrier:
	.zero		8
	.weak		__nv_reservedSMEM_tmem_allocation_pipeline_mbarrier_parity
	.type		__nv_reservedSMEM_tmem_allocation_pipeline_mbarrier_parity,@object
	.size		__nv_reservedSMEM_tmem_allocation_pipeline_mbarrier_parity,(.L_4 - __nv_reservedSMEM_tmem_allocation_pipeline_mbarrier_parity)
__nv_reservedSMEM_tmem_allocation_pipeline_mbarrier_parity:
	.zero		4
.L_4:


//--------------------- .nv.constant0.matmul_kernel --------------------------
	.section	.nv.constant0.matmul_kernel,"a",@progbits
	.sectionflags	@""
	.align	4
.nv.constant0.matmul_kernel:
	.zero		976


//--------------------- SYMBOLS --------------------------

	.type		.nv.reservedSmem.offset0,@object
	.size		.nv.reservedSmem.offset0,0x4
	.type		.nv.reservedSmem.cap,@object
	.size		.nv.reservedSmem.cap,0x4
